// auto-generated by cutlass_sweep.conv — config: {"arch": "sm_100", "cluster_m": 1, "cluster_n": 1, "conv_kind": "dgrad", "dtype": "e4m3", "ndim": 2, "tile_k": 64, "tile_m": 128, "tile_n": 128}
#include "cutlass/cutlass.h"
#include "cute/tensor.hpp"
#include "cutlass/kernel_hardware_info.hpp"
#include "cutlass/conv/convolution.h"
#include "cutlass/conv/dispatch_policy.hpp"
#include "cutlass/conv/collective/collective_builder.hpp"
#include "cutlass/conv/kernel/conv_universal.hpp"
#include "cutlass/conv/device/conv_universal_adapter.hpp"
#include "cutlass/epilogue/collective/collective_builder.hpp"

using namespace cute;
using Elem = cutlass::float_e4m3_t;
using Acc  = float;
using LayoutAB = cutlass::layout::TensorNHWC;
using LayoutC  = cutlass::layout::TensorNHWC;
constexpr auto ConvOp = cutlass::conv::Operator::kDgrad;
using TileShape    = Shape<_128, _128, Shape<_64>>;
using ClusterShape = Shape<_1, _1, _1>;

using CollectiveEpilogue = typename cutlass::epilogue::collective::CollectiveBuilder<
    cutlass::arch::Sm100, cutlass::arch::OpClassTensorOp,
    TileShape, ClusterShape,
    cutlass::epilogue::collective::EpilogueTileAuto,
    Acc, Acc,
    Elem, LayoutC, 128 / cutlass::sizeof_bits<Elem>::value,
    Elem, LayoutC, 128 / cutlass::sizeof_bits<Elem>::value,
    cutlass::epilogue::collective::EpilogueScheduleAuto
  >::CollectiveOp;

using CollectiveMainloop = typename cutlass::conv::collective::CollectiveBuilder<
    cutlass::arch::Sm100, cutlass::arch::OpClassTensorOp, ConvOp,
    Elem, LayoutAB, 128 / cutlass::sizeof_bits<Elem>::value,
    Elem, LayoutAB, 128 / cutlass::sizeof_bits<Elem>::value,
    Acc,
    TileShape, ClusterShape,
    cutlass::conv::collective::StageCountAutoCarveout<
        static_cast<int>(sizeof(typename CollectiveEpilogue::SharedStorage))>,
    cutlass::conv::collective::KernelScheduleAuto
  >::CollectiveOp;

using ProblemShape = cutlass::conv::ConvProblemShape<
    ConvOp, CollectiveMainloop::DispatchPolicy::NumSpatialDimensions>;
using ConvKernel = cutlass::conv::kernel::ConvUniversal<
    ProblemShape, CollectiveMainloop, CollectiveEpilogue>;
using Conv = cutlass::conv::device::ConvUniversalAdapter<ConvKernel>;

auto* _anchor = &cutlass::device_kernel<ConvKernel>;


// ===== COMPILED SASS (sm_100a) =====

	.target	sm_100a

	.elftype	@"ET_EXEC"


//--------------------- .note.nv.tkinfo           --------------------------
	.section	.note.nv.tkinfo,"",@"SHT_NOTE"
	.sectionflags	@"SHF_NOTE_NV_TKINFO"
	.tkinfo
        /*0018*/ 	.word	0x00000002
        /*0030*/ 	.string	""
        /*0030*/ 	.string	"ptxas"
        /*0030*/ 	.string	"Cuda compilation tools, release 13.0, V13.0.88"
        /*0030*/ 	.string	"Build cuda_13.0.r13.0/compiler.36424714_0"
        /*0030*/ 	.string	"-arch sm_100a -m 64 "



//--------------------- .note.nv.cuinfo           --------------------------
	.section	.note.nv.cuinfo,"",@"SHT_NOTE"
	.sectionflags	@"SHF_NOTE_NV_CUINFO"
        /*0018*/ 	.short	0x0002
        /*001a*/ 	.short	0x0064
        /*001c*/ 	.short	0x0082
	.zero		2


//--------------------- .nv.info                  --------------------------
	.section	.nv.info,"",@"SHT_CUDA_INFO"
	.align	4


	//----- nvinfo : EIATTR_REGCOUNT
	.align		4
        /*0000*/ 	.byte	0x04, 0x2f
        /*0002*/ 	.short	(.L_19 - .L_18)
	.align		4
.L_18:
        /*0004*/ 	.word	index@(_ZN7cutlass13device_kernelINS_4conv6kernel13ConvUniversalINS1_16ConvProblemShapeILNS1_8OperatorE1ELi2EEENS1_10collective14CollectiveConvINS1_47MainloopSm100TmaUmmaWarpSpecializedImplicitGemmILS5_1ELi12ELi2ELi1ELi2EN4cute5tupleIJNSA_1CILi1EEESD_SD_EEEEENSB_IJNSC_ILi128EEESG_NSB_IJNSC_ILi64EEEEEEEEENS_12float_e4m3_tESK_NSA_8TiledMMAINSA_8MMA_AtomIJNSA_10MMA_TraitsINSA_19SM100_MMA_F8F6F4_SSEJSK_SK_fSG_SG_NSA_17integral_constantINSA_4UMMA5MajorELSR_0EEENSP_ISR_LSR_1EEENSP_INSQ_7ScaleInELSU_0EEESV_EEEEEENSA_6LayoutISE_NSB_IJNSC_ILi0EEESZ_SZ_EEEEENSB_IJNSA_10UnderscoreES12_S12_EEEEENS7_6detail27Sm100ImplicitGemmTileTraitsINSA_20SM90_TMA_LOAD_IM2COLENSA_14ComposedLayoutINSA_7SwizzleILi2ELi4ELi3EEENSA_18smem_ptr_flag_bitsILi8EEENSY_INSB_IJNSC_ILi8EEESH_EEENSB_IJSH_SD_EEEEEEEvEENS16_INSA_13SM90_TMA_LOADENS18_INS19_ILi3ELi4ELi3EEES1C_NSY_INSB_IJSG_S1D_EEENSB_IJSD_SG_EEEEEEEvEEEENS_8epilogue10collective18CollectiveEpilogueINS1R_23Sm100TmaWarpSpecializedILi2ELi2ELi64ELb0ELb0EEEJSJ_NSB_IJNSY_ISG_SD_EENSY_ISH_SD_EEEEESK_NSB_IJNSB_IJlllEEESD_SZ_EEESK_S20_NS1R_6fusion15FusionCallbacksIS1V_NS21_17LinearCombinationISK_fSK_fLNS_15FloatRoundStyleE2EEESJ_S1Y_JEEENSA_5SM1004TMEM4LOAD26SM100_TMEM_LOAD_32dp32b64xES17_S1H_NSA_39AutoVectorizingCopyWithAssumedAlignmentILi128EEENSA_21SM90_TMA_STORE_IM2COLES1H_S2C_S2C_EEEvvEEEEvNT_6ParamsE)
        /*0008*/ 	.word	0x000000df


	//----- nvinfo : EIATTR_FRAME_SIZE
	.align		4
.L_19:
        /*000c*/ 	.byte	0x04, 0x11
        /*000e*/ 	.short	(.L_21 - .L_20)
	.align		4
.L_20:
        /*0010*/ 	.word	index@($__internal_2_$__cuda_sm10x_tcgen05_guardrail_trap_unallocated_columns_being_dealloced)
        /*0014*/ 	.word	0x00000008


	//----- nvinfo : EIATTR_FRAME_SIZE
	.align		4
.L_21:
        /*0018*/ 	.byte	0x04, 0x11
        /*001a*/ 	.short	(.L_23 - .L_22)
	.align		4
.L_22:
        /*001c*/ 	.word	index@($__internal_1_$__cuda_sm10x_tcgen05_guardrail_trap_phase_invalid_during_alloc)
        /*0020*/ 	.word	0x00000008


	//----- nvinfo : EIATTR_FRAME_SIZE
	.align		4
.L_23:
        /*0024*/ 	.byte	0x04, 0x11
        /*0026*/ 	.short	(.L_25 - .L_24)
	.align		4
.L_24:
        /*0028*/ 	.word	index@($__internal_0_$__cuda_sm10x_tcgen05_guardrail_trap_col_being_dealloced_not_returned_by_alloc)
        /*002c*/ 	.word	0x00000008


	//----- nvinfo : EIATTR_FRAME_SIZE
	.align		4
.L_25:
        /*0030*/ 	.byte	0x04, 0x11
        /*0032*/ 	.short	(.L_27 - .L_26)
	.align		4
.L_26:
        /*0034*/ 	.word	index@(_ZN7cutlass13device_kernelINS_4conv6kernel13ConvUniversalINS1_16ConvProblemShapeILNS1_8OperatorE1ELi2EEENS1_10collective14CollectiveConvINS1_47MainloopSm100TmaUmmaWarpSpecializedImplicitGemmILS5_1ELi12ELi2ELi1ELi2EN4cute5tupleIJNSA_1CILi1EEESD_SD_EEEEENSB_IJNSC_ILi128EEESG_NSB_IJNSC_ILi64EEEEEEEEENS_12float_e4m3_tESK_NSA_8TiledMMAINSA_8MMA_AtomIJNSA_10MMA_TraitsINSA_19SM100_MMA_F8F6F4_SSEJSK_SK_fSG_SG_NSA_17integral_constantINSA_4UMMA5MajorELSR_0EEENSP_ISR_LSR_1EEENSP_INSQ_7ScaleInELSU_0EEESV_EEEEEENSA_6LayoutISE_NSB_IJNSC_ILi0EEESZ_SZ_EEEEENSB_IJNSA_10UnderscoreES12_S12_EEEEENS7_6detail27Sm100ImplicitGemmTileTraitsINSA_20SM90_TMA_LOAD_IM2COLENSA_14ComposedLayoutINSA_7SwizzleILi2ELi4ELi3EEENSA_18smem_ptr_flag_bitsILi8EEENSY_INSB_IJNSC_ILi8EEESH_EEENSB_IJSH_SD_EEEEEEEvEENS16_INSA_13SM90_TMA_LOADENS18_INS19_ILi3ELi4ELi3EEES1C_NSY_INSB_IJSG_S1D_EEENSB_IJSD_SG_EEEEEEEvEEEENS_8epilogue10collective18CollectiveEpilogueINS1R_23Sm100TmaWarpSpecializedILi2ELi2ELi64ELb0ELb0EEEJSJ_NSB_IJNSY_ISG_SD_EENSY_ISH_SD_EEEEESK_NSB_IJNSB_IJlllEEESD_SZ_EEESK_S20_NS1R_6fusion15FusionCallbacksIS1V_NS21_17LinearCombinationISK_fSK_fLNS_15FloatRoundStyleE2EEESJ_S1Y_JEEENSA_5SM1004TMEM4LOAD26SM100_TMEM_LOAD_32dp32b64xES17_S1H_NSA_39AutoVectorizingCopyWithAssumedAlignmentILi128EEENSA_21SM90_TMA_STORE_IM2COLES1H_S2C_S2C_EEEvvEEEEvNT_6ParamsE)
        /*0038*/ 	.word	0x00000008


	//----- nvinfo : EIATTR_MIN_STACK_SIZE
	.align		4
.L_27:
        /*003c*/ 	.byte	0x04, 0x12
        /*003e*/ 	.short	(.L_29 - .L_28)
	.align		4
.L_28:
        /*0040*/ 	.word	index@(_ZN7cutlass13device_kernelINS_4conv6kernel13ConvUniversalINS1_16ConvProblemShapeILNS1_8OperatorE1ELi2EEENS1_10collective14CollectiveConvINS1_47MainloopSm100TmaUmmaWarpSpecializedImplicitGemmILS5_1ELi12ELi2ELi1ELi2EN4cute5tupleIJNSA_1CILi1EEESD_SD_EEEEENSB_IJNSC_ILi128EEESG_NSB_IJNSC_ILi64EEEEEEEEENS_12float_e4m3_tESK_NSA_8TiledMMAINSA_8MMA_AtomIJNSA_10MMA_TraitsINSA_19SM100_MMA_F8F6F4_SSEJSK_SK_fSG_SG_NSA_17integral_constantINSA_4UMMA5MajorELSR_0EEENSP_ISR_LSR_1EEENSP_INSQ_7ScaleInELSU_0EEESV_EEEEEENSA_6LayoutISE_NSB_IJNSC_ILi0EEESZ_SZ_EEEEENSB_IJNSA_10UnderscoreES12_S12_EEEEENS7_6detail27Sm100ImplicitGemmTileTraitsINSA_20SM90_TMA_LOAD_IM2COLENSA_14ComposedLayoutINSA_7SwizzleILi2ELi4ELi3EEENSA_18smem_ptr_flag_bitsILi8EEENSY_INSB_IJNSC_ILi8EEESH_EEENSB_IJSH_SD_EEEEEEEvEENS16_INSA_13SM90_TMA_LOADENS18_INS19_ILi3ELi4ELi3EEES1C_NSY_INSB_IJSG_S1D_EEENSB_IJSD_SG_EEEEEEEvEEEENS_8epilogue10collective18CollectiveEpilogueINS1R_23Sm100TmaWarpSpecializedILi2ELi2ELi64ELb0ELb0EEEJSJ_NSB_IJNSY_ISG_SD_EENSY_ISH_SD_EEEEESK_NSB_IJNSB_IJlllEEESD_SZ_EEESK_S20_NS1R_6fusion15FusionCallbacksIS1V_NS21_17LinearCombinationISK_fSK_fLNS_15FloatRoundStyleE2EEESJ_S1Y_JEEENSA_5SM1004TMEM4LOAD26SM100_TMEM_LOAD_32dp32b64xES17_S1H_NSA_39AutoVectorizingCopyWithAssumedAlignmentILi128EEENSA_21SM90_TMA_STORE_IM2COLES1H_S2C_S2C_EEEvvEEEEvNT_6ParamsE)
        /*0044*/ 	.word	0x00000008
.L_29:


//--------------------- .nv.compat                --------------------------
	.section	.nv.compat,"",@"SHT_CUDA_COMPAT_INFO"
	.align	4
        /*0000*/ 	.byte	0x02, 0x09, 0x01, 0x00, 0x02, 0x02, 0x02, 0x00, 0x02, 0x05, 0x05, 0x00, 0x03, 0x07, 0x01, 0x01
        /*0010*/ 	.byte	0x02, 0x03, 0x01, 0x00, 0x02, 0x06, 0x01, 0x00, 0x04, 0x0b, 0x08, 0x00, 0x09, 0x00, 0x00, 0x00
        /*0020*/ 	.byte	0x00, 0x00, 0x00, 0x00


//--------------------- .nv.info._ZN7cutlass13device_kernelINS_4conv6kernel13ConvUniversalINS1_16ConvProblemShapeILNS1_8OperatorE1ELi2EEENS1_10collective14CollectiveConvINS1_47MainloopSm100TmaUmmaWarpSpecializedImplicitGemmILS5_1ELi12ELi2ELi1ELi2EN4cute5tupleIJNSA_1CILi1EEESD_SD_EEEEENSB_IJNSC_ILi128EEESG_NSB_IJNSC_ILi64EEEEEEEEENS_12float_e4m3_tESK_NSA_8TiledMMAINSA_8MMA_AtomIJNSA_10MMA_TraitsINSA_19SM100_MMA_F8F6F4_SSEJSK_SK_fSG_SG_NSA_17integral_constantINSA_4UMMA5MajorELSR_0EEENSP_ISR_LSR_1EEENSP_INSQ_7ScaleInELSU_0EEESV_EEEEEENSA_6LayoutISE_NSB_IJNSC_ILi0EEESZ_SZ_EEEEENSB_IJNSA_10UnderscoreES12_S12_EEEEENS7_6detail27Sm100ImplicitGemmTileTraitsINSA_20SM90_TMA_LOAD_IM2COLENSA_14ComposedLayoutINSA_7SwizzleILi2ELi4ELi3EEENSA_18smem_ptr_flag_bitsILi8EEENSY_INSB_IJNSC_ILi8EEESH_EEENSB_IJSH_SD_EEEEEEEvEENS16_INSA_13SM90_TMA_LOADENS18_INS19_ILi3ELi4ELi3EEES1C_NSY_INSB_IJSG_S1D_EEENSB_IJSD_SG_EEEEEEEvEEEENS_8epilogue10collective18CollectiveEpilogueINS1R_23Sm100TmaWarpSpecializedILi2ELi2ELi64ELb0ELb0EEEJSJ_NSB_IJNSY_ISG_SD_EENSY_ISH_SD_EEEEESK_NSB_IJNSB_IJlllEEESD_SZ_EEESK_S20_NS1R_6fusion15FusionCallbacksIS1V_NS21_17LinearCombinationISK_fSK_fLNS_15FloatRoundStyleE2EEESJ_S1Y_JEEENSA_5SM1004TMEM4LOAD26SM100_TMEM_LOAD_32dp32b64xES17_S1H_NSA_39AutoVectorizingCopyWithAssumedAlignmentILi128EEENSA_21SM90_TMA_STORE_IM2COLES1H_S2C_S2C_EEEvvEEEEvNT_6ParamsE --------------------------
	.section	.nv.info._ZN7cutlass13device_kernelINS_4conv6kernel13ConvUniversalINS1_16ConvProblemShapeILNS1_8OperatorE1ELi2EEENS1_10collective14CollectiveConvINS1_47MainloopSm100TmaUmmaWarpSpecializedImplicitGemmILS5_1ELi12ELi2ELi1ELi2EN4cute5tupleIJNSA_1CILi1EEESD_SD_EEEEENSB_IJNSC_ILi128EEESG_NSB_IJNSC_ILi64EEEEEEEEENS_12float_e4m3_tESK_NSA_8TiledMMAINSA_8MMA_AtomIJNSA_10MMA_TraitsINSA_19SM100_MMA_F8F6F4_SSEJSK_SK_fSG_SG_NSA_17integral_constantINSA_4UMMA5MajorELSR_0EEENSP_ISR_LSR_1EEENSP_INSQ_7ScaleInELSU_0EEESV_EEEEEENSA_6LayoutISE_NSB_IJNSC_ILi0EEESZ_SZ_EEEEENSB_IJNSA_10UnderscoreES12_S12_EEEEENS7_6detail27Sm100ImplicitGemmTileTraitsINSA_20SM90_TMA_LOAD_IM2COLENSA_14ComposedLayoutINSA_7SwizzleILi2ELi4ELi3EEENSA_18smem_ptr_flag_bitsILi8EEENSY_INSB_IJNSC_ILi8EEESH_EEENSB_IJSH_SD_EEEEEEEvEENS16_INSA_13SM90_TMA_LOADENS18_INS19_ILi3ELi4ELi3EEES1C_NSY_INSB_IJSG_S1D_EEENSB_IJSD_SG_EEEEEEEvEEEENS_8epilogue10collective18CollectiveEpilogueINS1R_23Sm100TmaWarpSpecializedILi2ELi2ELi64ELb0ELb0EEEJSJ_NSB_IJNSY_ISG_SD_EENSY_ISH_SD_EEEEESK_NSB_IJNSB_IJlllEEESD_SZ_EEESK_S20_NS1R_6fusion15FusionCallbacksIS1V_NS21_17LinearCombinationISK_fSK_fLNS_15FloatRoundStyleE2EEESJ_S1Y_JEEENSA_5SM1004TMEM4LOAD26SM100_TMEM_LOAD_32dp32b64xES17_S1H_NSA_39AutoVectorizingCopyWithAssumedAlignmentILi128EEENSA_21SM90_TMA_STORE_IM2COLES1H_S2C_S2C_EEEvvEEEEvNT_6ParamsE,"",@"SHT_CUDA_INFO"
	.sectionflags	@""
	.align	4


	//----- nvinfo : EIATTR_CUDA_API_VERSION
	.align		4
        /*0000*/ 	.byte	0x04, 0x37
        /*0002*/ 	.short	(.L_31 - .L_30)
.L_30:
        /*0004*/ 	.word	0x00000082


	//----- nvinfo : EIATTR_KPARAM_INFO
	.align		4
.L_31:
        /*0008*/ 	.byte	0x04, 0x17
        /*000a*/ 	.short	(.L_33 - .L_32)
.L_32:
        /*000c*/ 	.word	0x00000000
        /*0010*/ 	.short	0x0000
        /*0012*/ 	.short	0x0000
        /*0014*/ 	.byte	0x00, 0xf0, 0x01, 0x20


	//----- nvinfo : EIATTR_AT_ENTRY_FRAGMENTS
	.align		4
.L_33:
        /*0018*/ 	.byte	0x04, 0x4f
        /*001a*/ 	.short	(.L_35 - .L_34)


	//   ....[0]....
.L_34:
        /*001c*/ 	.word	0x00000006


	//----- nvinfo : EIATTR_RESERVED_SMEM_USED
	.align		4
.L_35:
        /*0020*/ 	.byte	0x01, 0x41
	.zero		2


	//----- nvinfo : EIATTR_SPARSE_MMA_MASK
	.align		4
        /*0024*/ 	.byte	0x03, 0x50
        /*0026*/ 	.short	0x0000


	//----- nvinfo : EIATTR_TCGEN05_1CTA_USED
	.align		4
        /*0028*/ 	.byte	0x01, 0x51
	.zero		2


	//----- nvinfo : EIATTR_MAXREG_COUNT
	.align		4
        /*002c*/ 	.byte	0x03, 0x1b
        /*002e*/ 	.short	0x00ff


	//----- nvinfo : EIATTR_NUM_BARRIERS
	.align		4
        /*0030*/ 	.byte	0x02, 0x4c
        /*0032*/ 	.byte	0x07
	.zero		1


	//----- nvinfo : EIATTR_EXTERNS
	.align		4
        /*0034*/ 	.byte	0x04, 0x0f
        /*0036*/ 	.short	(.L_37 - .L_36)


	//   ....[0]....
	.align		4
.L_36:
        /*0038*/ 	.word	index@(__assertfail)


	//----- nvinfo : EIATTR_MERCURY_ISA_VERSION
	.align		4
.L_37:
        /*003c*/ 	.byte	0x03, 0x5f
        /*003e*/ 	.short	0x0101


	//----- nvinfo : EIATTR_INT_WARP_WIDE_INSTR_OFFSETS
	.align		4
        /*0040*/ 	.byte	0x04, 0x31
        /*0042*/ 	.short	(.L_39 - .L_38)


	//   ....[0]....
.L_38:
        /*0044*/ 	.word	0x00003d70


	//   ....[1]....
        /*0048*/ 	.word	0x00003d90


	//   ....[2]....
        /*004c*/ 	.word	0x00003dc0


	//   ....[3]....
        /*0050*/ 	.word	0x00004850


	//   ....[4]....
        /*0054*/ 	.word	0x00004870


	//   ....[5]....
        /*0058*/ 	.word	0x00004a80


	//   ....[6]....
        /*005c*/ 	.word	0x00004a90


	//----- nvinfo : EIATTR_COOP_GROUP_MASK_REGIDS
	.align		4
.L_39:
        /*0060*/ 	.byte	0x04, 0x29
        /*0062*/ 	.short	(.L_41 - .L_40)


	//   ....[0]....
.L_40:
        /*0064*/ 	.word	0xffffffff


	//   ....[1]....
        /*0068*/ 	.word	0xffffffff


	//   ....[2]....
        /*006c*/ 	.word	0xffffffff


	//   ....[3]....
        /*0070*/ 	.word	0xffffffff


	//   ....[4]....
        /*0074*/ 	.word	0xffffffff


	//   ....[5]....
        /*0078*/ 	.word	0xffffffff


	//   ....[6]....
        /*007c*/ 	.word	0xffffffff


	//   ....[7]....
        /*0080*/ 	.word	0xffffffff


	//   ....[8]....
        /*0084*/ 	.word	0xffffffff


	//   ....[9]....
        /*0088*/ 	.word	0xffffffff


	//   ....[10]....
        /*008c*/ 	.word	0xffffffff


	//   ....[11]....
        /*0090*/ 	.word	0xffffffff


	//----- nvinfo : EIATTR_COOP_GROUP_INSTR_OFFSETS
	.align		4
.L_41:
        /*0094*/ 	.byte	0x04, 0x28
        /*0096*/ 	.short	(.L_43 - .L_42)


	//   ....[0]....
.L_42:
        /*0098*/ 	.word	0x000000a0


	//   ....[1]....
        /*009c*/ 	.word	0x000004e0


	//   ....[2]....
        /*00a0*/ 	.word	0x00000780


	//   ....[3]....
        /*00a4*/ 	.word	0x000008e0


	//   ....[4]....
        /*00a8*/ 	.word	0x000009e0


	//   ....[5]....
        /*00ac*/ 	.word	0x00000b30


	//   ....[6]....
        /*00b0*/ 	.word	0x000021b0


	//   ....[7]....
        /*00b4*/ 	.word	0x000031e0


	//   ....[8]....
        /*00b8*/ 	.word	0x000033f0


	//   ....[9]....
        /*00bc*/ 	.word	0x00003420


	//   ....[10]....
        /*00c0*/ 	.word	0x00003c50


	//   ....[11]....
        /*00c4*/ 	.word	0x00003e90


	//----- nvinfo : EIATTR_VRC_CTA_INIT_COUNT
	.align		4
.L_43:
        /*00c8*/ 	.byte	0x02, 0x4a
        /*00ca*/ 	.byte	0x80
	.zero		1


	//----- nvinfo : EIATTR_SYSCALL_OFFSETS
	.align		4
        /*00cc*/ 	.byte	0x04, 0x46
        /*00ce*/ 	.short	(.L_45 - .L_44)


	//   ....[0]....
.L_44:
        /*00d0*/ 	.word	0x00005620


	//   ....[1]....
        /*00d4*/ 	.word	0x00005760


	//   ....[2]....
        /*00d8*/ 	.word	0x00006090


	//   ....[3]....
        /*00dc*/ 	.word	0x000076c0


	//----- nvinfo : EIATTR_MBARRIER_INSTR_OFFSETS
	.align		4
.L_45:
        /*00e0*/ 	.byte	0x04, 0x39
        /*00e2*/ 	.short	(.L_47 - .L_46)


	//   ....[0]....
.L_46:
        /*00e4*/ 	.word	0x000005e0
        /*00e8*/ 	.word	0x000000ff
        /*00ec*/ 	.word	0x00000000
        /*00f0*/ 	.short	0x0100
        /*00f2*/ 	.byte	0x05
	.zero		1


	//   ....[1]....
        /*00f4*/ 	.word	0x000005f0
        /*00f8*/ 	.word	0x000000ff
        /*00fc*/ 	.word	0x00000060
        /*0100*/ 	.short	0x0100
        /*0102*/ 	.byte	0x05
	.zero		1


	//   ....[2]....
        /*0104*/ 	.word	0x00000600
        /*0108*/ 	.word	0x000000ff
        /*010c*/ 	.word	0x00000008
        /*0110*/ 	.short	0x0100
        /*0112*/ 	.byte	0x05
	.zero		1


	//   ....[3]....
        /*0114*/ 	.word	0x00000610
        /*0118*/ 	.word	0x000000ff
        /*011c*/ 	.word	0x00000068
        /*0120*/ 	.short	0x0100
        /*0122*/ 	.byte	0x05
	.zero		1


	//   ....[4]....
        /*0124*/ 	.word	0x00000620
        /*0128*/ 	.word	0x000000ff
        /*012c*/ 	.word	0x00000010
        /*0130*/ 	.short	0x0100
        /*0132*/ 	.byte	0x05
	.zero		1


	//   ....[5]....
        /*0134*/ 	.word	0x00000630
        /*0138*/ 	.word	0x000000ff
        /*013c*/ 	.word	0x00000070
        /*0140*/ 	.short	0x0100
        /*0142*/ 	.byte	0x05
	.zero		1


	//   ....[6]....
        /*0144*/ 	.word	0x00000640
        /*0148*/ 	.word	0x000000ff
        /*014c*/ 	.word	0x00000018
        /*0150*/ 	.short	0x0100
        /*0152*/ 	.byte	0x05
	.zero		1


	//   ....[7]....
        /*0154*/ 	.word	0x00000650
        /*0158*/ 	.word	0x000000ff
        /*015c*/ 	.word	0x00000078
        /*0160*/ 	.short	0x0100
        /*0162*/ 	.byte	0x05
	.zero		1


	//   ....[8]....
        /*0164*/ 	.word	0x00000660
        /*0168*/ 	.word	0x000000ff
        /*016c*/ 	.word	0x00000020
        /*0170*/ 	.short	0x0100
        /*0172*/ 	.byte	0x05
	.zero		1


	//   ....[9]....
        /*0174*/ 	.word	0x00000670
        /*0178*/ 	.word	0x000000ff
        /*017c*/ 	.word	0x00000080
        /*0180*/ 	.short	0x0100
        /*0182*/ 	.byte	0x05
	.zero		1


	//   ....[10]....
        /*0184*/ 	.word	0x00000680
        /*0188*/ 	.word	0x000000ff
        /*018c*/ 	.word	0x00000028
        /*0190*/ 	.short	0x0100
        /*0192*/ 	.byte	0x05
	.zero		1


	//   ....[11]....
        /*0194*/ 	.word	0x00000690
        /*0198*/ 	.word	0x000000ff
        /*019c*/ 	.word	0x00000088
        /*01a0*/ 	.short	0x0100
        /*01a2*/ 	.byte	0x05
	.zero		1


	//   ....[12]....
        /*01a4*/ 	.word	0x000006a0
        /*01a8*/ 	.word	0x000000ff
        /*01ac*/ 	.word	0x00000030
        /*01b0*/ 	.short	0x0100
        /*01b2*/ 	.byte	0x05
	.zero		1


	//   ....[13]....
        /*01b4*/ 	.word	0x000006b0
        /*01b8*/ 	.word	0x000000ff
        /*01bc*/ 	.word	0x00000090
        /*01c0*/ 	.short	0x0100
        /*01c2*/ 	.byte	0x05
	.zero		1


	//   ....[14]....
        /*01c4*/ 	.word	0x000006c0
        /*01c8*/ 	.word	0x000000ff
        /*01cc*/ 	.word	0x00000038
        /*01d0*/ 	.short	0x0100
        /*01d2*/ 	.byte	0x05
	.zero		1


	//   ....[15]....
        /*01d4*/ 	.word	0x000006d0
        /*01d8*/ 	.word	0x000000ff
        /*01dc*/ 	.word	0x00000098
        /*01e0*/ 	.short	0x0100
        /*01e2*/ 	.byte	0x05
	.zero		1


	//   ....[16]....
        /*01e4*/ 	.word	0x000006e0
        /*01e8*/ 	.word	0x000000ff
        /*01ec*/ 	.word	0x00000040
        /*01f0*/ 	.short	0x0100
        /*01f2*/ 	.byte	0x05
	.zero		1


	//   ....[17]....
        /*01f4*/ 	.word	0x000006f0
        /*01f8*/ 	.word	0x000000ff
        /*01fc*/ 	.word	0x000000a0
        /*0200*/ 	.short	0x0100
        /*0202*/ 	.byte	0x05
	.zero		1


	//   ....[18]....
        /*0204*/ 	.word	0x00000700
        /*0208*/ 	.word	0x000000ff
        /*020c*/ 	.word	0x00000048
        /*0210*/ 	.short	0x0100
        /*0212*/ 	.byte	0x05
	.zero		1


	//   ....[19]....
        /*0214*/ 	.word	0x00000710
        /*0218*/ 	.word	0x000000ff
        /*021c*/ 	.word	0x000000a8
        /*0220*/ 	.short	0x0100
        /*0222*/ 	.byte	0x05
	.zero		1


	//   ....[20]....
        /*0224*/ 	.word	0x00000720
        /*0228*/ 	.word	0x000000ff
        /*022c*/ 	.word	0x00000050
        /*0230*/ 	.short	0x0100
        /*0232*/ 	.byte	0x05
	.zero		1


	//   ....[21]....
        /*0234*/ 	.word	0x00000730
        /*0238*/ 	.word	0x000000ff
        /*023c*/ 	.word	0x000000b0
        /*0240*/ 	.short	0x0100
        /*0242*/ 	.byte	0x05
	.zero		1


	//   ....[22]....
        /*0244*/ 	.word	0x00000740
        /*0248*/ 	.word	0x000000ff
        /*024c*/ 	.word	0x00000058
        /*0250*/ 	.short	0x0100
        /*0252*/ 	.byte	0x05
	.zero		1


	//   ....[23]....
        /*0254*/ 	.word	0x00000750
        /*0258*/ 	.word	0x000000ff
        /*025c*/ 	.word	0x000000b8
        /*0260*/ 	.short	0x0100
        /*0262*/ 	.byte	0x05
	.zero		1


	//   ....[24]....
        /*0264*/ 	.word	0x00000890
        /*0268*/ 	.word	0x000000ff
        /*026c*/ 	.word	0x000000c0
        /*0270*/ 	.short	0x0100
        /*0272*/ 	.byte	0x07
	.zero		1


	//   ....[25]....
        /*0274*/ 	.word	0x000008a0
        /*0278*/ 	.word	0x000000ff
        /*027c*/ 	.word	0x000000d0
        /*0280*/ 	.short	0x0100
        /*0282*/ 	.byte	0x07
	.zero		1


	//   ....[26]....
        /*0284*/ 	.word	0x000008b0
        /*0288*/ 	.word	0x000000ff
        /*028c*/ 	.word	0x000000c8
        /*0290*/ 	.short	0x0100
        /*0292*/ 	.byte	0x07
	.zero		1


	//   ....[27]....
        /*0294*/ 	.word	0x000008c0
        /*0298*/ 	.word	0x000000ff
        /*029c*/ 	.word	0x000000d8
        /*02a0*/ 	.short	0x0100
        /*02a2*/ 	.byte	0x07
	.zero		1


	//   ....[28]....
        /*02a4*/ 	.word	0x000009b0
        /*02a8*/ 	.word	0x000000ff
        /*02ac*/ 	.word	0x000000e0
        /*02b0*/ 	.short	0x0100
        /*02b2*/ 	.byte	0x05
	.zero		1


	//   ....[29]....
        /*02b4*/ 	.word	0x000009c0
        /*02b8*/ 	.word	0x000000ff
        /*02bc*/ 	.word	0x000000e8
        /*02c0*/ 	.short	0x0100
        /*02c2*/ 	.byte	0x05
	.zero		1


	//   ....[30]....
        /*02c4*/ 	.word	0x00000b00
        /*02c8*/ 	.word	0x000000ff
        /*02cc*/ 	.word	0x000000f0
        /*02d0*/ 	.short	0x0100
        /*02d2*/ 	.byte	0x05
	.zero		1


	//   ....[31]....
        /*02d4*/ 	.word	0x00000b10
        /*02d8*/ 	.word	0x000000ff
        /*02dc*/ 	.word	0x000000f8
        /*02e0*/ 	.short	0x0100
        /*02e2*/ 	.byte	0x05
	.zero		1


	//   ....[32]....
        /*02e4*/ 	.word	0x00000c40
        /*02e8*/ 	.word	0x000000ff
        /*02ec*/ 	.word	0x00000100
        /*02f0*/ 	.short	0x0100
        /*02f2*/ 	.byte	0x07
	.zero		1


	//   ....[33]....
        /*02f4*/ 	.word	0x00000c50
        /*02f8*/ 	.word	0x000000ff
        /*02fc*/ 	.word	0x00000110
        /*0300*/ 	.short	0x0100
        /*0302*/ 	.byte	0x07
	.zero		1


	//   ....[34]....
        /*0304*/ 	.word	0x00000c60
        /*0308*/ 	.word	0x000000ff
        /*030c*/ 	.word	0x00000108
        /*0310*/ 	.short	0x0100
        /*0312*/ 	.byte	0x07
	.zero		1


	//   ....[35]....
        /*0314*/ 	.word	0x00000c70
        /*0318*/ 	.word	0x000000ff
        /*031c*/ 	.word	0x00000118
        /*0320*/ 	.short	0x0100
        /*0322*/ 	.byte	0x07
	.zero		1


	//   ....[36]....
        /*0324*/ 	.word	0x000015b0
        /*0328*/ 	.word	0x000000ff
        /*032c*/ 	.word	0x00000060
        /*0330*/ 	.short	0x010a
        /*0332*/ 	.byte	0x04
	.zero		1


	//   ....[37]....
        /*0334*/ 	.word	0x00001870
        /*0338*/ 	.word	0x000000ff
        /*033c*/ 	.word	0x00000060
        /*0340*/ 	.short	0x010a
        /*0342*/ 	.byte	0x09
	.zero		1


	//   ....[38]....
        /*0344*/ 	.word	0x000019e0
        /*0348*/ 	.word	0x000000ff
        /*034c*/ 	.word	0x00000060
        /*0350*/ 	.short	0x010a
        /*0352*/ 	.byte	0x08
	.zero		1


	//   ....[39]....
        /*0354*/ 	.word	0x00001b90
        /*0358*/ 	.word	0x000000ff
        /*035c*/ 	.word	0x000000e8
        /*0360*/ 	.short	0x0101
        /*0362*/ 	.byte	0x16
	.zero		1


	//   ....[40]....
        /*0364*/ 	.word	0x00001bc0
        /*0368*/ 	.word	0x000000ff
        /*036c*/ 	.word	0x00000060
        /*0370*/ 	.short	0x010a
        /*0372*/ 	.byte	0x04
	.zero		1


	//   ....[41]....
        /*0374*/ 	.word	0x00001e60
        /*0378*/ 	.word	0x000000ff
        /*037c*/ 	.word	0x00000060
        /*0380*/ 	.short	0x010a
        /*0382*/ 	.byte	0x11
	.zero		1


	//   ....[42]....
        /*0384*/ 	.word	0x00001fd0
        /*0388*/ 	.word	0x000000ff
        /*038c*/ 	.word	0x00000060
        /*0390*/ 	.short	0x010a
        /*0392*/ 	.byte	0x08
	.zero		1


	//   ....[43]....
        /*0394*/ 	.word	0x000021c0
        /*0398*/ 	.word	0x000000ff
        /*039c*/ 	.word	0x000000f0
        /*03a0*/ 	.short	0x010a
        /*03a2*/ 	.byte	0x16
	.zero		1


	//   ....[44]....
        /*03a4*/ 	.word	0x00002280
        /*03a8*/ 	.word	0x000000ff
        /*03ac*/ 	.word	0x00000000
        /*03b0*/ 	.short	0x0101
        /*03b2*/ 	.byte	0x04
	.zero		1


	//   ....[45]....
        /*03b4*/ 	.word	0x00002780
        /*03b8*/ 	.word	0x000000ff
        /*03bc*/ 	.word	0x00000000
        /*03c0*/ 	.short	0x010a
        /*03c2*/ 	.byte	0x04
	.zero		1


	//   ....[46]....
        /*03c4*/ 	.word	0x00002820
        /*03c8*/ 	.word	0x000000ff
        /*03cc*/ 	.word	0x00000000
        /*03d0*/ 	.short	0x010a
        /*03d2*/ 	.byte	0x04
	.zero		1


	//   ....[47]....
        /*03d4*/ 	.word	0x000028c0
        /*03d8*/ 	.word	0x000000ff
        /*03dc*/ 	.word	0x00000000
        /*03e0*/ 	.short	0x010a
        /*03e2*/ 	.byte	0x04
	.zero		1


	//   ....[48]....
        /*03e4*/ 	.word	0x00002960
        /*03e8*/ 	.word	0x000000ff
        /*03ec*/ 	.word	0x00000000
        /*03f0*/ 	.short	0x010a
        /*03f2*/ 	.byte	0x04
	.zero		1


	//   ....[49]....
        /*03f4*/ 	.word	0x00002a00
        /*03f8*/ 	.word	0x000000ff
        /*03fc*/ 	.word	0x00000000
        /*0400*/ 	.short	0x010a
        /*0402*/ 	.byte	0x04
	.zero		1


	//   ....[50]....
        /*0404*/ 	.word	0x00002aa0
        /*0408*/ 	.word	0x000000ff
        /*040c*/ 	.word	0x00000000
        /*0410*/ 	.short	0x010a
        /*0412*/ 	.byte	0x04
	.zero		1


	//   ....[51]....
        /*0414*/ 	.word	0x00002b40
        /*0418*/ 	.word	0x000000ff
        /*041c*/ 	.word	0x00000000
        /*0420*/ 	.short	0x010a
        /*0422*/ 	.byte	0x04
	.zero		1


	//   ....[52]....
        /*0424*/ 	.word	0x00002be0
        /*0428*/ 	.word	0x000000ff
        /*042c*/ 	.word	0x00000000
        /*0430*/ 	.short	0x010a
        /*0432*/ 	.byte	0x04
	.zero		1


	//   ....[53]....
        /*0434*/ 	.word	0x00002c80
        /*0438*/ 	.word	0x000000ff
        /*043c*/ 	.word	0x00000000
        /*0440*/ 	.short	0x010a
        /*0442*/ 	.byte	0x04
	.zero		1


	//   ....[54]....
        /*0444*/ 	.word	0x00002d20
        /*0448*/ 	.word	0x000000ff
        /*044c*/ 	.word	0x00000000
        /*0450*/ 	.short	0x010a
        /*0452*/ 	.byte	0x04
	.zero		1


	//   ....[55]....
        /*0454*/ 	.word	0x00002dc0
        /*0458*/ 	.word	0x000000ff
        /*045c*/ 	.word	0x00000000
        /*0460*/ 	.short	0x010a
        /*0462*/ 	.byte	0x04
	.zero		1


	//   ....[56]....
        /*0464*/ 	.word	0x00002e70
        /*0468*/ 	.word	0x00000000
        /*046c*/ 	.word	0x00000000
        /*0470*/ 	.short	0x010a
        /*0472*/ 	.byte	0xff
	.zero		1


	//   ....[57]....
        /*0474*/ 	.word	0x00002fa0
        /*0478*/ 	.word	0x000000ff
        /*047c*/ 	.word	0x000000f8
        /*0480*/ 	.short	0x010a
        /*0482*/ 	.byte	0x2d
	.zero		1


	//   ....[58]....
        /*0484*/ 	.word	0x00003040
        /*0488*/ 	.word	0x000000ff
        /*048c*/ 	.word	0x000000f0
        /*0490*/ 	.short	0x010a
        /*0492*/ 	.byte	0x2d
	.zero		1


	//   ....[59]....
        /*0494*/ 	.word	0x000030e0
        /*0498*/ 	.word	0x000000ff
        /*049c*/ 	.word	0x00000000
        /*04a0*/ 	.short	0x0101
        /*04a2*/ 	.byte	0x06
	.zero		1


	//   ....[60]....
        /*04a4*/ 	.word	0x00003120
        /*04a8*/ 	.word	0x000000ff
        /*04ac*/ 	.word	0x000000f8
        /*04b0*/ 	.short	0x0106
        /*04b2*/ 	.byte	0x2d
	.zero		1


	//   ....[61]....
        /*04b4*/ 	.word	0x00003160
        /*04b8*/ 	.word	0x00000000
        /*04bc*/ 	.word	0x000000f8
        /*04c0*/ 	.short	0x010a
        /*04c2*/ 	.byte	0xff
	.zero		1


	//   ....[62]....
        /*04c4*/ 	.word	0x00003660
        /*04c8*/ 	.word	0x000000ff
        /*04cc*/ 	.word	0x000000f0
        /*04d0*/ 	.short	0x010a
        /*04d2*/ 	.byte	0x06
	.zero		1


	//   ....[63]....
        /*04d4*/ 	.word	0x00003710
        /*04d8*/ 	.word	0x000000ff
        /*04dc*/ 	.word	0x00000000
        /*04e0*/ 	.short	0x0101
        /*04e2*/ 	.byte	0x05
	.zero		1


	//   ....[64]....
        /*04e4*/ 	.word	0x00003720
        /*04e8*/ 	.word	0x000000ff
        /*04ec*/ 	.word	0x00000110
        /*04f0*/ 	.short	0x010a
        /*04f2*/ 	.byte	0x08
	.zero		1


	//   ....[65]....
        /*04f4*/ 	.word	0x000037b0
        /*04f8*/ 	.word	0x000000ff
        /*04fc*/ 	.word	0x00000000
        /*0500*/ 	.short	0x010a
        /*0502*/ 	.byte	0x04
	.zero		1


	//   ....[66]....
        /*0504*/ 	.word	0x00003820
        /*0508*/ 	.word	0x000000ff
        /*050c*/ 	.word	0x00000000
        /*0510*/ 	.short	0x010a
        /*0512*/ 	.byte	0x07
	.zero		1


	//   ....[67]....
        /*0514*/ 	.word	0x00003950
        /*0518*/ 	.word	0x000000ff
        /*051c*/ 	.word	0x00000000
        /*0520*/ 	.short	0x010a
        /*0522*/ 	.byte	0x04
	.zero		1


	//   ....[68]....
        /*0524*/ 	.word	0x00003ba0
        /*0528*/ 	.word	0x000000ff
        /*052c*/ 	.word	0x00000000
        /*0530*/ 	.short	0x010a
        /*0532*/ 	.byte	0x05
	.zero		1


	//   ....[69]....
        /*0534*/ 	.word	0x00003c30
        /*0538*/ 	.word	0x000000ff
        /*053c*/ 	.word	0x00000000
        /*0540*/ 	.short	0x010a
        /*0542*/ 	.byte	0x07
	.zero		1


	//   ....[70]....
        /*0544*/ 	.word	0x00004110
        /*0548*/ 	.word	0x000000ff
        /*054c*/ 	.word	0x000000f0
        /*0550*/ 	.short	0x010a
        /*0552*/ 	.byte	0x16
	.zero		1


	//   ....[71]....
        /*0554*/ 	.word	0x000041b0
        /*0558*/ 	.word	0x000000ff
        /*055c*/ 	.word	0x00000000
        /*0560*/ 	.short	0x0101
        /*0562*/ 	.byte	0x0f
	.zero		1


	//   ....[72]....
        /*0564*/ 	.word	0x000044d0
        /*0568*/ 	.word	0x000000ff
        /*056c*/ 	.word	0x000000e8
        /*0570*/ 	.short	0x010a
        /*0572*/ 	.byte	0x16
	.zero		1


	//   ....[73]....
        /*0574*/ 	.word	0x000046b0
        /*0578*/ 	.word	0x000000ff
        /*057c*/ 	.word	0x000000d0
        /*0580*/ 	.short	0x010a
        /*0582*/ 	.byte	0x16
	.zero		1


	//   ....[74]....
        /*0584*/ 	.word	0x00004970
        /*0588*/ 	.word	0x000000ff
        /*058c*/ 	.word	0x000000c0
        /*0590*/ 	.short	0x010b
        /*0592*/ 	.byte	0x16
	.zero		1


	//   ....[75]....
        /*0594*/ 	.word	0x000049e0
        /*0598*/ 	.word	0x000000ff
        /*059c*/ 	.word	0x00000000
        /*05a0*/ 	.short	0x0101
        /*05a2*/ 	.byte	0x2d
	.zero		1


	//   ....[76]....
        /*05a4*/ 	.word	0x00004a10
        /*05a8*/ 	.word	0x000000ff
        /*05ac*/ 	.word	0x000000d8
        /*05b0*/ 	.short	0x010a
        /*05b2*/ 	.byte	0x16
	.zero		1


	//   ....[77]....
        /*05b4*/ 	.word	0x00004bf0
        /*05b8*/ 	.word	0x000000ff
        /*05bc*/ 	.word	0x000000c8
        /*05c0*/ 	.short	0x010b
        /*05c2*/ 	.byte	0x16
	.zero		1


	//   ....[78]....
        /*05c4*/ 	.word	0x00004c10
        /*05c8*/ 	.word	0x000000ff
        /*05cc*/ 	.word	0x00000000
        /*05d0*/ 	.short	0x0101
        /*05d2*/ 	.byte	0x17
	.zero		1


	//   ....[79]....
        /*05d4*/ 	.word	0x00004c40
        /*05d8*/ 	.word	0x000000ff
        /*05dc*/ 	.word	0x000000d0
        /*05e0*/ 	.short	0x010a
        /*05e2*/ 	.byte	0x16
	.zero		1


	//   ....[80]....
        /*05e4*/ 	.word	0x00004c80
        /*05e8*/ 	.word	0x00000000
        /*05ec*/ 	.word	0x000000d8
        /*05f0*/ 	.short	0x010a
        /*05f2*/ 	.byte	0xff
	.zero		1


	//   ....[81]....
        /*05f4*/ 	.word	0x00004ff0
        /*05f8*/ 	.word	0x000000ff
        /*05fc*/ 	.word	0x000000f0
        /*0600*/ 	.short	0x010a
        /*0602*/ 	.byte	0x33
	.zero		1


	//   ....[82]....
        /*0604*/ 	.word	0x00005110
        /*0608*/ 	.word	0x000000ff
        /*060c*/ 	.word	0x00000000
        /*0610*/ 	.short	0x0101
        /*0612*/ 	.byte	0x04
	.zero		1


	//   ....[83]....
        /*0614*/ 	.word	0x00005bc0
        /*0618*/ 	.word	0x00000000
        /*061c*/ 	.word	0x000000c0
        /*0620*/ 	.short	0x010a
        /*0622*/ 	.byte	0xff
	.zero		1


	//   ....[84]....
        /*0624*/ 	.word	0x00005c50
        /*0628*/ 	.word	0x000000ce
        /*062c*/ 	.word	0x00000100
        /*0630*/ 	.short	0x010a
        /*0632*/ 	.byte	0xff
	.zero		1


	//   ....[85]....
        /*0634*/ 	.word	0x00005db0
        /*0638*/ 	.word	0x00000000
        /*063c*/ 	.word	0x000000c0
        /*0640*/ 	.short	0x010a
        /*0642*/ 	.byte	0xff
	.zero		1


	//   ....[86]....
        /*0644*/ 	.word	0x00005f00
        /*0648*/ 	.word	0x00000002
        /*064c*/ 	.word	0x00000000
        /*0650*/ 	.short	0x0101
        /*0652*/ 	.byte	0xff
	.zero		1


	//   ....[87]....
        /*0654*/ 	.word	0x00005f60
        /*0658*/ 	.word	0x000000ce
        /*065c*/ 	.word	0x00000100
        /*0660*/ 	.short	0x010a
        /*0662*/ 	.byte	0xff
	.zero		1


	//   ....[88]....
        /*0664*/ 	.word	0x00007330
        /*0668*/ 	.word	0x000000d1
        /*066c*/ 	.word	0x000000c0
        /*0670*/ 	.short	0x010a
        /*0672*/ 	.byte	0xff
	.zero		1


	//   ....[89]....
        /*0674*/ 	.word	0x00007410
        /*0678*/ 	.word	0x000000d1
        /*067c*/ 	.word	0x000000c0
        /*0680*/ 	.short	0x010a
        /*0682*/ 	.byte	0xff
	.zero		1


	//   ....[90]....
        /*0684*/ 	.word	0x00007540
        /*0688*/ 	.word	0x00000000
        /*068c*/ 	.word	0x00000000
        /*0690*/ 	.short	0x0101
        /*0692*/ 	.byte	0xff
	.zero		1


	//   ....[91]....
        /*0694*/ 	.word	0x00007a50
        /*0698*/ 	.word	0x000000ff
        /*069c*/ 	.word	0x00000000
        /*06a0*/ 	.short	0x0101
        /*06a2*/ 	.byte	0x05
	.zero		1


	//   ....[92]....
        /*06a4*/ 	.word	0x000089c0
        /*06a8*/ 	.word	0x00000002
        /*06ac*/ 	.word	0x00000060
        /*06b0*/ 	.short	0x010a
        /*06b2*/ 	.byte	0xff
	.zero		1


	//   ....[93]....
        /*06b4*/ 	.word	0x00008a20
        /*06b8*/ 	.word	0x00000002
        /*06bc*/ 	.word	0x00000060
        /*06c0*/ 	.short	0x010a
        /*06c2*/ 	.byte	0xff
	.zero		1


	//   ....[94]....
        /*06c4*/ 	.word	0x00008a80
        /*06c8*/ 	.word	0x00000002
        /*06cc*/ 	.word	0x000000f0
        /*06d0*/ 	.short	0x010a
        /*06d2*/ 	.byte	0xff
	.zero		1


	//   ....[95]....
        /*06d4*/ 	.word	0x00008ae0
        /*06d8*/ 	.word	0x00000000
        /*06dc*/ 	.word	0x00000000
        /*06e0*/ 	.short	0x010a
        /*06e2*/ 	.byte	0xff
	.zero		1


	//   ....[96]....
        /*06e4*/ 	.word	0x00008b40
        /*06e8*/ 	.word	0x00000000
        /*06ec*/ 	.word	0x00000000
        /*06f0*/ 	.short	0x010a
        /*06f2*/ 	.byte	0xff
	.zero		1


	//   ....[97]....
        /*06f4*/ 	.word	0x00008ba0
        /*06f8*/ 	.word	0x00000000
        /*06fc*/ 	.word	0x00000000
        /*0700*/ 	.short	0x010a
        /*0702*/ 	.byte	0xff
	.zero		1


	//   ....[98]....
        /*0704*/ 	.word	0x00008c00
        /*0708*/ 	.word	0x00000000
        /*070c*/ 	.word	0x00000000
        /*0710*/ 	.short	0x010a
        /*0712*/ 	.byte	0xff
	.zero		1


	//   ....[99]....
        /*0714*/ 	.word	0x00008c60
        /*0718*/ 	.word	0x00000000
        /*071c*/ 	.word	0x00000000
        /*0720*/ 	.short	0x010a
        /*0722*/ 	.byte	0xff
	.zero		1


	//   ....[100]....
        /*0724*/ 	.word	0x00008cc0
        /*0728*/ 	.word	0x00000000
        /*072c*/ 	.word	0x00000000
        /*0730*/ 	.short	0x010a
        /*0732*/ 	.byte	0xff
	.zero		1


	//   ....[101]....
        /*0734*/ 	.word	0x00008d20
        /*0738*/ 	.word	0x00000000
        /*073c*/ 	.word	0x00000000
        /*0740*/ 	.short	0x010a
        /*0742*/ 	.byte	0xff
	.zero		1


	//   ....[102]....
        /*0744*/ 	.word	0x00008d80
        /*0748*/ 	.word	0x00000000
        /*074c*/ 	.word	0x00000000
        /*0750*/ 	.short	0x010a
        /*0752*/ 	.byte	0xff
	.zero		1


	//   ....[103]....
        /*0754*/ 	.word	0x00008de0
        /*0758*/ 	.word	0x00000000
        /*075c*/ 	.word	0x00000000
        /*0760*/ 	.short	0x010a
        /*0762*/ 	.byte	0xff
	.zero		1


	//   ....[104]....
        /*0764*/ 	.word	0x00008e40
        /*0768*/ 	.word	0x00000000
        /*076c*/ 	.word	0x00000000
        /*0770*/ 	.short	0x010a
        /*0772*/ 	.byte	0xff
	.zero		1


	//   ....[105]....
        /*0774*/ 	.word	0x00008ea0
        /*0778*/ 	.word	0x00000000
        /*077c*/ 	.word	0x00000000
        /*0780*/ 	.short	0x010a
        /*0782*/ 	.byte	0xff
	.zero		1


	//   ....[106]....
        /*0784*/ 	.word	0x00008f00
        /*0788*/ 	.word	0x00000004
        /*078c*/ 	.word	0x000000f8
        /*0790*/ 	.short	0x010a
        /*0792*/ 	.byte	0xff
	.zero		1


	//   ....[107]....
        /*0794*/ 	.word	0x00008f60
        /*0798*/ 	.word	0x00000004
        /*079c*/ 	.word	0x000000f0
        /*07a0*/ 	.short	0x010a
        /*07a2*/ 	.byte	0xff
	.zero		1


	//   ....[108]....
        /*07a4*/ 	.word	0x00008fc0
        /*07a8*/ 	.word	0x00000000
        /*07ac*/ 	.word	0x000000f0
        /*07b0*/ 	.short	0x010a
        /*07b2*/ 	.byte	0xff
	.zero		1


	//   ....[109]....
        /*07b4*/ 	.word	0x00009020
        /*07b8*/ 	.word	0x00000005
        /*07bc*/ 	.word	0x00000110
        /*07c0*/ 	.short	0x010a
        /*07c2*/ 	.byte	0xff
	.zero		1


	//   ....[110]....
        /*07c4*/ 	.word	0x00009080
        /*07c8*/ 	.word	0x00000000
        /*07cc*/ 	.word	0x00000000
        /*07d0*/ 	.short	0x010a
        /*07d2*/ 	.byte	0xff
	.zero		1


	//   ....[111]....
        /*07d4*/ 	.word	0x000090e0
        /*07d8*/ 	.word	0x00000000
        /*07dc*/ 	.word	0x00000000
        /*07e0*/ 	.short	0x010a
        /*07e2*/ 	.byte	0xff
	.zero		1


	//   ....[112]....
        /*07e4*/ 	.word	0x00009140
        /*07e8*/ 	.word	0x00000000
        /*07ec*/ 	.word	0x00000000
        /*07f0*/ 	.short	0x010a
        /*07f2*/ 	.byte	0xff
	.zero		1


	//   ....[113]....
        /*07f4*/ 	.word	0x000091a0
        /*07f8*/ 	.word	0x00000000
        /*07fc*/ 	.word	0x000000f0
        /*0800*/ 	.short	0x010a
        /*0802*/ 	.byte	0xff
	.zero		1


	//   ....[114]....
        /*0804*/ 	.word	0x00009200
        /*0808*/ 	.word	0x00000000
        /*080c*/ 	.word	0x000000e8
        /*0810*/ 	.short	0x010a
        /*0812*/ 	.byte	0xff
	.zero		1


	//   ....[115]....
        /*0814*/ 	.word	0x00009260
        /*0818*/ 	.word	0x00000003
        /*081c*/ 	.word	0x000000d0
        /*0820*/ 	.short	0x010a
        /*0822*/ 	.byte	0xff
	.zero		1


	//   ....[116]....
        /*0824*/ 	.word	0x000092c0
        /*0828*/ 	.word	0x00000003
        /*082c*/ 	.word	0x000000d8
        /*0830*/ 	.short	0x010a
        /*0832*/ 	.byte	0xff
	.zero		1


	//   ....[117]....
        /*0834*/ 	.word	0x00009320
        /*0838*/ 	.word	0x00000000
        /*083c*/ 	.word	0x000000d0
        /*0840*/ 	.short	0x010a
        /*0842*/ 	.byte	0xff
	.zero		1


	//   ....[118]....
        /*0844*/ 	.word	0x00009380
        /*0848*/ 	.word	0x00000000
        /*084c*/ 	.word	0x000000f0
        /*0850*/ 	.short	0x010a
        /*0852*/ 	.byte	0xff
	.zero		1


	//   ....[119]....
        /*0854*/ 	.word	0x000093d0
        /*0858*/ 	.word	0x00000000
        /*085c*/ 	.word	0x000000c0
        /*0860*/ 	.short	0x010a
        /*0862*/ 	.byte	0xff
	.zero		1


	//   ....[120]....
        /*0864*/ 	.word	0x00009420
        /*0868*/ 	.word	0x000000ce
        /*086c*/ 	.word	0x00000100
        /*0870*/ 	.short	0x010a
        /*0872*/ 	.byte	0xff
	.zero		1


	//   ....[121]....
        /*0874*/ 	.word	0x00009470
        /*0878*/ 	.word	0x000000d1
        /*087c*/ 	.word	0x000000c0
        /*0880*/ 	.short	0x010a
        /*0882*/ 	.byte	0xff
	.zero		1


	//----- nvinfo : EIATTR_NUM_MBARRIERS
	.align		4
.L_47:
        /*0884*/ 	.byte	0x03, 0x38
        /*0886*/ 	.short	0x0024


	//----- nvinfo : EIATTR_EXIT_INSTR_OFFSETS
	.align		4
        /*0888*/ 	.byte	0x04, 0x1c
        /*088a*/ 	.short	(.L_49 - .L_48)


	//   ....[0]....
.L_48:
        /*088c*/ 	.word	0x00002ea0


	//   ....[1]....
        /*0890*/ 	.word	0x00003130


	//   ....[2]....
        /*0894*/ 	.word	0x00003190


	//   ....[3]....
        /*0898*/ 	.word	0x00003ea0


	//   ....[4]....
        /*089c*/ 	.word	0x00004cb0


	//   ....[5]....
        /*08a0*/ 	.word	0x00004cf0


	//   ....[6]....
        /*08a4*/ 	.word	0x000089a0


	//----- nvinfo : EIATTR_MAX_THREADS
	.align		4
.L_49:
        /*08a8*/ 	.byte	0x04, 0x05
        /*08aa*/ 	.short	(.L_51 - .L_50)
.L_50:
        /*08ac*/ 	.word	0x00000100
        /*08b0*/ 	.word	0x00000001
        /*08b4*/ 	.word	0x00000001


	//----- nvinfo : EIATTR_CRS_STACK_SIZE
	.align		4
.L_51:
        /*08b8*/ 	.byte	0x04, 0x1e
        /*08ba*/ 	.short	(.L_53 - .L_52)
.L_52:
        /*08bc*/ 	.word	0x00000000


	//----- nvinfo : EIATTR_CBANK_PARAM_SIZE
	.align		4
.L_53:
        /*08c0*/ 	.byte	0x03, 0x19
        /*08c2*/ 	.short	0x0800


	//----- nvinfo : EIATTR_PARAM_CBANK
	.align		4
        /*08c4*/ 	.byte	0x04, 0x0a
        /*08c6*/ 	.short	(.L_55 - .L_54)
	.align		4
.L_54:
        /*08c8*/ 	.word	index@(.nv.constant0._ZN7cutlass13device_kernelINS_4conv6kernel13ConvUniversalINS1_16ConvProblemShapeILNS1_8OperatorE1ELi2EEENS1_10collective14CollectiveConvINS1_47MainloopSm100TmaUmmaWarpSpecializedImplicitGemmILS5_1ELi12ELi2ELi1ELi2EN4cute5tupleIJNSA_1CILi1EEESD_SD_EEEEENSB_IJNSC_ILi128EEESG_NSB_IJNSC_ILi64EEEEEEEEENS_12float_e4m3_tESK_NSA_8TiledMMAINSA_8MMA_AtomIJNSA_10MMA_TraitsINSA_19SM100_MMA_F8F6F4_SSEJSK_SK_fSG_SG_NSA_17integral_constantINSA_4UMMA5MajorELSR_0EEENSP_ISR_LSR_1EEENSP_INSQ_7ScaleInELSU_0EEESV_EEEEEENSA_6LayoutISE_NSB_IJNSC_ILi0EEESZ_SZ_EEEEENSB_IJNSA_10UnderscoreES12_S12_EEEEENS7_6detail27Sm100ImplicitGemmTileTraitsINSA_20SM90_TMA_LOAD_IM2COLENSA_14ComposedLayoutINSA_7SwizzleILi2ELi4ELi3EEENSA_18smem_ptr_flag_bitsILi8EEENSY_INSB_IJNSC_ILi8EEESH_EEENSB_IJSH_SD_EEEEEEEvEENS16_INSA_13SM90_TMA_LOADENS18_INS19_ILi3ELi4ELi3EEES1C_NSY_INSB_IJSG_S1D_EEENSB_IJSD_SG_EEEEEEEvEEEENS_8epilogue10collective18CollectiveEpilogueINS1R_23Sm100TmaWarpSpecializedILi2ELi2ELi64ELb0ELb0EEEJSJ_NSB_IJNSY_ISG_SD_EENSY_ISH_SD_EEEEESK_NSB_IJNSB_IJlllEEESD_SZ_EEESK_S20_NS1R_6fusion15FusionCallbacksIS1V_NS21_17LinearCombinationISK_fSK_fLNS_15FloatRoundStyleE2EEESJ_S1Y_JEEENSA_5SM1004TMEM4LOAD26SM100_TMEM_LOAD_32dp32b64xES17_S1H_NSA_39AutoVectorizingCopyWithAssumedAlignmentILi128EEENSA_21SM90_TMA_STORE_IM2COLES1H_S2C_S2C_EEEvvEEEEvNT_6ParamsE)
        /*08cc*/ 	.short	0x0380
        /*08ce*/ 	.short	0x0800


	//----- nvinfo : EIATTR_SW_WAR
	.align		4
.L_55:
        /*08d0*/ 	.byte	0x04, 0x36
        /*08d2*/ 	.short	(.L_57 - .L_56)
.L_56:
        /*08d4*/ 	.word	0x00000008
.L_57:


//--------------------- .nv.callgraph             --------------------------
	.section	.nv.callgraph,"",@"SHT_CUDA_CALLGRAPH"
	.align	4
	.sectionentsize	8
	.align		4
        /*0000*/ 	.word	0x00000000
	.align		4
        /*0004*/ 	.word	0xffffffff
	.align		4
        /*0008*/ 	.word	index@(_ZN7cutlass13device_kernelINS_4conv6kernel13ConvUniversalINS1_16ConvProblemShapeILNS1_8OperatorE1ELi2EEENS1_10collective14CollectiveConvINS1_47MainloopSm100TmaUmmaWarpSpecializedImplicitGemmILS5_1ELi12ELi2ELi1ELi2EN4cute5tupleIJNSA_1CILi1EEESD_SD_EEEEENSB_IJNSC_ILi128EEESG_NSB_IJNSC_ILi64EEEEEEEEENS_12float_e4m3_tESK_NSA_8TiledMMAINSA_8MMA_AtomIJNSA_10MMA_TraitsINSA_19SM100_MMA_F8F6F4_SSEJSK_SK_fSG_SG_NSA_17integral_constantINSA_4UMMA5MajorELSR_0EEENSP_ISR_LSR_1EEENSP_INSQ_7ScaleInELSU_0EEESV_EEEEEENSA_6LayoutISE_NSB_IJNSC_ILi0EEESZ_SZ_EEEEENSB_IJNSA_10UnderscoreES12_S12_EEEEENS7_6detail27Sm100ImplicitGemmTileTraitsINSA_20SM90_TMA_LOAD_IM2COLENSA_14ComposedLayoutINSA_7SwizzleILi2ELi4ELi3EEENSA_18smem_ptr_flag_bitsILi8EEENSY_INSB_IJNSC_ILi8EEESH_EEENSB_IJSH_SD_EEEEEEEvEENS16_INSA_13SM90_TMA_LOADENS18_INS19_ILi3ELi4ELi3EEES1C_NSY_INSB_IJSG_S1D_EEENSB_IJSD_SG_EEEEEEEvEEEENS_8epilogue10collective18CollectiveEpilogueINS1R_23Sm100TmaWarpSpecializedILi2ELi2ELi64ELb0ELb0EEEJSJ_NSB_IJNSY_ISG_SD_EENSY_ISH_SD_EEEEESK_NSB_IJNSB_IJlllEEESD_SZ_EEESK_S20_NS1R_6fusion15FusionCallbacksIS1V_NS21_17LinearCombinationISK_fSK_fLNS_15FloatRoundStyleE2EEESJ_S1Y_JEEENSA_5SM1004TMEM4LOAD26SM100_TMEM_LOAD_32dp32b64xES17_S1H_NSA_39AutoVectorizingCopyWithAssumedAlignmentILi128EEENSA_21SM90_TMA_STORE_IM2COLES1H_S2C_S2C_EEEvvEEEEvNT_6ParamsE)
	.align		4
        /*000c*/ 	.word	index@(__assertfail)
	.align		4
        /*0010*/ 	.word	0x00000000
	.align		4
        /*0014*/ 	.word	0xfffffffe
	.align		4
        /*0018*/ 	.word	0x00000000
	.align		4
        /*001c*/ 	.word	0xfffffffd
	.align		4
        /*0020*/ 	.word	0x00000000
	.align		4
        /*0024*/ 	.word	0xfffffffc


//--------------------- .nv.constant4             --------------------------
	.section	.nv.constant4,"a",@progbits
	.align	8
	.align		8
.nv.constant4:
        /*0000*/ 	.dword	__assertfail
	.align		8
        /*0008*/ 	.dword	__unnamed_1
	.align		8
        /*0010*/ 	.dword	__unnamed_2
	.align		8
        /*0018*/ 	.dword	_ZN39_INTERNAL_e2d6986e_4_k_cu_2a0b9d31_40814cuda3std3__45__cpo5beginE
	.align		8
        /*0020*/ 	.dword	_ZN39_INTERNAL_e2d6986e_4_k_cu_2a0b9d31_40814cuda3std3__45__cpo3endE
	.align		8
        /*0028*/ 	.dword	_ZN39_INTERNAL_e2d6986e_4_k_cu_2a0b9d31_40814cuda3std3__45__cpo6cbeginE
	.align		8
        /*0030*/ 	.dword	_ZN39_INTERNAL_e2d6986e_4_k_cu_2a0b9d31_40814cuda3std3__45__cpo4cendE
	.align		8
        /*0038*/ 	.dword	_ZN39_INTERNAL_e2d6986e_4_k_cu_2a0b9d31_40814cuda3std3__441_GLOBAL__N__e2d6986e_4_k_cu_2a0b9d31_40816ignoreE
	.align		8
        /*0040*/ 	.dword	_ZN39_INTERNAL_e2d6986e_4_k_cu_2a0b9d31_40814cuda3std3__419piecewise_constructE
	.align		8
        /*0048*/ 	.dword	_ZN39_INTERNAL_e2d6986e_4_k_cu_2a0b9d31_40814cuda3std3__48in_placeE
	.align		8
        /*0050*/ 	.dword	_ZN39_INTERNAL_e2d6986e_4_k_cu_2a0b9d31_40814cuda3std6ranges3__45__cpo4swapE
	.align		8
        /*0058*/ 	.dword	_ZN39_INTERNAL_e2d6986e_4_k_cu_2a0b9d31_40814cuda3std6ranges3__45__cpo9iter_moveE
	.align		8
        /*0060*/ 	.dword	_ZN39_INTERNAL_e2d6986e_4_k_cu_2a0b9d31_40814cute7productE
	.align		8
        /*0068*/ 	.dword	_ZN39_INTERNAL_e2d6986e_4_k_cu_2a0b9d31_40814cute1_E
	.align		8
        /*0070*/ 	.dword	$str$27
	.align		8
        /*0078*/ 	.dword	$str$28
	.align		8
        /*0080*/ 	.dword	$str$29
	.align		8
        /*0088*/ 	.dword	$str$30


//--------------------- .text._ZN7cutlass13device_kernelINS_4conv6kernel13ConvUniversalINS1_16ConvProblemShapeILNS1_8OperatorE1ELi2EEENS1_10collective14CollectiveConvINS1_47MainloopSm100TmaUmmaWarpSpecializedImplicitGemmILS5_1ELi12ELi2ELi1ELi2EN4cute5tupleIJNSA_1CILi1EEESD_SD_EEEEENSB_IJNSC_ILi128EEESG_NSB_IJNSC_ILi64EEEEEEEEENS_12float_e4m3_tESK_NSA_8TiledMMAINSA_8MMA_AtomIJNSA_10MMA_TraitsINSA_19SM100_MMA_F8F6F4_SSEJSK_SK_fSG_SG_NSA_17integral_constantINSA_4UMMA5MajorELSR_0EEENSP_ISR_LSR_1EEENSP_INSQ_7ScaleInELSU_0EEESV_EEEEEENSA_6LayoutISE_NSB_IJNSC_ILi0EEESZ_SZ_EEEEENSB_IJNSA_10UnderscoreES12_S12_EEEEENS7_6detail27Sm100ImplicitGemmTileTraitsINSA_20SM90_TMA_LOAD_IM2COLENSA_14ComposedLayoutINSA_7SwizzleILi2ELi4ELi3EEENSA_18smem_ptr_flag_bitsILi8EEENSY_INSB_IJNSC_ILi8EEESH_EEENSB_IJSH_SD_EEEEEEEvEENS16_INSA_13SM90_TMA_LOADENS18_INS19_ILi3ELi4ELi3EEES1C_NSY_INSB_IJSG_S1D_EEENSB_IJSD_SG_EEEEEEEvEEEENS_8epilogue10collective18CollectiveEpilogueINS1R_23Sm100TmaWarpSpecializedILi2ELi2ELi64ELb0ELb0EEEJSJ_NSB_IJNSY_ISG_SD_EENSY_ISH_SD_EEEEESK_NSB_IJNSB_IJlllEEESD_SZ_EEESK_S20_NS1R_6fusion15FusionCallbacksIS1V_NS21_17LinearCombinationISK_fSK_fLNS_15FloatRoundStyleE2EEESJ_S1Y_JEEENSA_5SM1004TMEM4LOAD26SM100_TMEM_LOAD_32dp32b64xES17_S1H_NSA_39AutoVectorizingCopyWithAssumedAlignmentILi128EEENSA_21SM90_TMA_STORE_IM2COLES1H_S2C_S2C_EEEvvEEEEvNT_6ParamsE --------------------------
	.section	.text._ZN7cutlass13device_kernelINS_4conv6kernel13ConvUniversalINS1_16ConvProblemShapeILNS1_8OperatorE1ELi2EEENS1_10collective14CollectiveConvINS1_47MainloopSm100TmaUmmaWarpSpecializedImplicitGemmILS5_1ELi12ELi2ELi1ELi2EN4cute5tupleIJNSA_1CILi1EEESD_SD_EEEEENSB_IJNSC_ILi128EEESG_NSB_IJNSC_ILi64EEEEEEEEENS_12float_e4m3_tESK_NSA_8TiledMMAINSA_8MMA_AtomIJNSA_10MMA_TraitsINSA_19SM100_MMA_F8F6F4_SSEJSK_SK_fSG_SG_NSA_17integral_constantINSA_4UMMA5MajorELSR_0EEENSP_ISR_LSR_1EEENSP_INSQ_7ScaleInELSU_0EEESV_EEEEEENSA_6LayoutISE_NSB_IJNSC_ILi0EEESZ_SZ_EEEEENSB_IJNSA_10UnderscoreES12_S12_EEEEENS7_6detail27Sm100ImplicitGemmTileTraitsINSA_20SM90_TMA_LOAD_IM2COLENSA_14ComposedLayoutINSA_7SwizzleILi2ELi4ELi3EEENSA_18smem_ptr_flag_bitsILi8EEENSY_INSB_IJNSC_ILi8EEESH_EEENSB_IJSH_SD_EEEEEEEvEENS16_INSA_13SM90_TMA_LOADENS18_INS19_ILi3ELi4ELi3EEES1C_NSY_INSB_IJSG_S1D_EEENSB_IJSD_SG_EEEEEEEvEEEENS_8epilogue10collective18CollectiveEpilogueINS1R_23Sm100TmaWarpSpecializedILi2ELi2ELi64ELb0ELb0EEEJSJ_NSB_IJNSY_ISG_SD_EENSY_ISH_SD_EEEEESK_NSB_IJNSB_IJlllEEESD_SZ_EEESK_S20_NS1R_6fusion15FusionCallbacksIS1V_NS21_17LinearCombinationISK_fSK_fLNS_15FloatRoundStyleE2EEESJ_S1Y_JEEENSA_5SM1004TMEM4LOAD26SM100_TMEM_LOAD_32dp32b64xES17_S1H_NSA_39AutoVectorizingCopyWithAssumedAlignmentILi128EEENSA_21SM90_TMA_STORE_IM2COLES1H_S2C_S2C_EEEvvEEEEvNT_6ParamsE,"ax",@progbits
	.align	128
.text._ZN7cutlass13device_kernelINS_4conv6kernel13ConvUniversalINS1_16ConvProblemShapeILNS1_8OperatorE1ELi2EEENS1_10collective14CollectiveConvINS1_47MainloopSm100TmaUmmaWarpSpecializedImplicitGemmILS5_1ELi12ELi2ELi1ELi2EN4cute5tupleIJNSA_1CILi1EEESD_SD_EEEEENSB_IJNSC_ILi128EEESG_NSB_IJNSC_ILi64EEEEEEEEENS_12float_e4m3_tESK_NSA_8TiledMMAINSA_8MMA_AtomIJNSA_10MMA_TraitsINSA_19SM100_MMA_F8F6F4_SSEJSK_SK_fSG_SG_NSA_17integral_constantINSA_4UMMA5MajorELSR_0EEENSP_ISR_LSR_1EEENSP_INSQ_7ScaleInELSU_0EEESV_EEEEEENSA_6LayoutISE_NSB_IJNSC_ILi0EEESZ_SZ_EEEEENSB_IJNSA_10UnderscoreES12_S12_EEEEENS7_6detail27Sm100ImplicitGemmTileTraitsINSA_20SM90_TMA_LOAD_IM2COLENSA_14ComposedLayoutINSA_7SwizzleILi2ELi4ELi3EEENSA_18smem_ptr_flag_bitsILi8EEENSY_INSB_IJNSC_ILi8EEESH_EEENSB_IJSH_SD_EEEEEEEvEENS16_INSA_13SM90_TMA_LOADENS18_INS19_ILi3ELi4ELi3EEES1C_NSY_INSB_IJSG_S1D_EEENSB_IJSD_SG_EEEEEEEvEEEENS_8epilogue10collective18CollectiveEpilogueINS1R_23Sm100TmaWarpSpecializedILi2ELi2ELi64ELb0ELb0EEEJSJ_NSB_IJNSY_ISG_SD_EENSY_ISH_SD_EEEEESK_NSB_IJNSB_IJlllEEESD_SZ_EEESK_S20_NS1R_6fusion15FusionCallbacksIS1V_NS21_17LinearCombinationISK_fSK_fLNS_15FloatRoundStyleE2EEESJ_S1Y_JEEENSA_5SM1004TMEM4LOAD26SM100_TMEM_LOAD_32dp32b64xES17_S1H_NSA_39AutoVectorizingCopyWithAssumedAlignmentILi128EEENSA_21SM90_TMA_STORE_IM2COLES1H_S2C_S2C_EEEvvEEEEvNT_6ParamsE:
        .type           _ZN7cutlass13device_kernelINS_4conv6kernel13ConvUniversalINS1_16ConvProblemShapeILNS1_8OperatorE1ELi2EEENS1_10collective14CollectiveConvINS1_47MainloopSm100TmaUmmaWarpSpecializedImplicitGemmILS5_1ELi12ELi2ELi1ELi2EN4cute5tupleIJNSA_1CILi1EEESD_SD_EEEEENSB_IJNSC_ILi128EEESG_NSB_IJNSC_ILi64EEEEEEEEENS_12float_e4m3_tESK_NSA_8TiledMMAINSA_8MMA_AtomIJNSA_10MMA_TraitsINSA_19SM100_MMA_F8F6F4_SSEJSK_SK_fSG_SG_NSA_17integral_constantINSA_4UMMA5MajorELSR_0EEENSP_ISR_LSR_1EEENSP_INSQ_7ScaleInELSU_0EEESV_EEEEEENSA_6LayoutISE_NSB_IJNSC_ILi0EEESZ_SZ_EEEEENSB_IJNSA_10UnderscoreES12_S12_EEEEENS7_6detail27Sm100ImplicitGemmTileTraitsINSA_20SM90_TMA_LOAD_IM2COLENSA_14ComposedLayoutINSA_7SwizzleILi2ELi4ELi3EEENSA_18smem_ptr_flag_bitsILi8EEENSY_INSB_IJNSC_ILi8EEESH_EEENSB_IJSH_SD_EEEEEEEvEENS16_INSA_13SM90_TMA_LOADENS18_INS19_ILi3ELi4ELi3EEES1C_NSY_INSB_IJSG_S1D_EEENSB_IJSD_SG_EEEEEEEvEEEENS_8epilogue10collective18CollectiveEpilogueINS1R_23Sm100TmaWarpSpecializedILi2ELi2ELi64ELb0ELb0EEEJSJ_NSB_IJNSY_ISG_SD_EENSY_ISH_SD_EEEEESK_NSB_IJNSB_IJlllEEESD_SZ_EEESK_S20_NS1R_6fusion15FusionCallbacksIS1V_NS21_17LinearCombinationISK_fSK_fLNS_15FloatRoundStyleE2EEESJ_S1Y_JEEENSA_5SM1004TMEM4LOAD26SM100_TMEM_LOAD_32dp32b64xES17_S1H_NSA_39AutoVectorizingCopyWithAssumedAlignmentILi128EEENSA_21SM90_TMA_STORE_IM2COLES1H_S2C_S2C_EEEvvEEEEvNT_6ParamsE,@function
        .size           _ZN7cutlass13device_kernelINS_4conv6kernel13ConvUniversalINS1_16ConvProblemShapeILNS1_8OperatorE1ELi2EEENS1_10collective14CollectiveConvINS1_47MainloopSm100TmaUmmaWarpSpecializedImplicitGemmILS5_1ELi12ELi2ELi1ELi2EN4cute5tupleIJNSA_1CILi1EEESD_SD_EEEEENSB_IJNSC_ILi128EEESG_NSB_IJNSC_ILi64EEEEEEEEENS_12float_e4m3_tESK_NSA_8TiledMMAINSA_8MMA_AtomIJNSA_10MMA_TraitsINSA_19SM100_MMA_F8F6F4_SSEJSK_SK_fSG_SG_NSA_17integral_constantINSA_4UMMA5MajorELSR_0EEENSP_ISR_LSR_1EEENSP_INSQ_7ScaleInELSU_0EEESV_EEEEEENSA_6LayoutISE_NSB_IJNSC_ILi0EEESZ_SZ_EEEEENSB_IJNSA_10UnderscoreES12_S12_EEEEENS7_6detail27Sm100ImplicitGemmTileTraitsINSA_20SM90_TMA_LOAD_IM2COLENSA_14ComposedLayoutINSA_7SwizzleILi2ELi4ELi3EEENSA_18smem_ptr_flag_bitsILi8EEENSY_INSB_IJNSC_ILi8EEESH_EEENSB_IJSH_SD_EEEEEEEvEENS16_INSA_13SM90_TMA_LOADENS18_INS19_ILi3ELi4ELi3EEES1C_NSY_INSB_IJSG_S1D_EEENSB_IJSD_SG_EEEEEEEvEEEENS_8epilogue10collective18CollectiveEpilogueINS1R_23Sm100TmaWarpSpecializedILi2ELi2ELi64ELb0ELb0EEEJSJ_NSB_IJNSY_ISG_SD_EENSY_ISH_SD_EEEEESK_NSB_IJNSB_IJlllEEESD_SZ_EEESK_S20_NS1R_6fusion15FusionCallbacksIS1V_NS21_17LinearCombinationISK_fSK_fLNS_15FloatRoundStyleE2EEESJ_S1Y_JEEENSA_5SM1004TMEM4LOAD26SM100_TMEM_LOAD_32dp32b64xES17_S1H_NSA_39AutoVectorizingCopyWithAssumedAlignmentILi128EEENSA_21SM90_TMA_STORE_IM2COLES1H_S2C_S2C_EEEvvEEEEvNT_6ParamsE,(.L_x_158 - _ZN7cutlass13device_kernelINS_4conv6kernel13ConvUniversalINS1_16ConvProblemShapeILNS1_8OperatorE1ELi2EEENS1_10collective14CollectiveConvINS1_47MainloopSm100TmaUmmaWarpSpecializedImplicitGemmILS5_1ELi12ELi2ELi1ELi2EN4cute5tupleIJNSA_1CILi1EEESD_SD_EEEEENSB_IJNSC_ILi128EEESG_NSB_IJNSC_ILi64EEEEEEEEENS_12float_e4m3_tESK_NSA_8TiledMMAINSA_8MMA_AtomIJNSA_10MMA_TraitsINSA_19SM100_MMA_F8F6F4_SSEJSK_SK_fSG_SG_NSA_17integral_constantINSA_4UMMA5MajorELSR_0EEENSP_ISR_LSR_1EEENSP_INSQ_7ScaleInELSU_0EEESV_EEEEEENSA_6LayoutISE_NSB_IJNSC_ILi0EEESZ_SZ_EEEEENSB_IJNSA_10UnderscoreES12_S12_EEEEENS7_6detail27Sm100ImplicitGemmTileTraitsINSA_20SM90_TMA_LOAD_IM2COLENSA_14ComposedLayoutINSA_7SwizzleILi2ELi4ELi3EEENSA_18smem_ptr_flag_bitsILi8EEENSY_INSB_IJNSC_ILi8EEESH_EEENSB_IJSH_SD_EEEEEEEvEENS16_INSA_13SM90_TMA_LOADENS18_INS19_ILi3ELi4ELi3EEES1C_NSY_INSB_IJSG_S1D_EEENSB_IJSD_SG_EEEEEEEvEEEENS_8epilogue10collective18CollectiveEpilogueINS1R_23Sm100TmaWarpSpecializedILi2ELi2ELi64ELb0ELb0EEEJSJ_NSB_IJNSY_ISG_SD_EENSY_ISH_SD_EEEEESK_NSB_IJNSB_IJlllEEESD_SZ_EEESK_S20_NS1R_6fusion15FusionCallbacksIS1V_NS21_17LinearCombinationISK_fSK_fLNS_15FloatRoundStyleE2EEESJ_S1Y_JEEENSA_5SM1004TMEM4LOAD26SM100_TMEM_LOAD_32dp32b64xES17_S1H_NSA_39AutoVectorizingCopyWithAssumedAlignmentILi128EEENSA_21SM90_TMA_STORE_IM2COLES1H_S2C_S2C_EEEvvEEEEvNT_6ParamsE)
        .other          _ZN7cutlass13device_kernelINS_4conv6kernel13ConvUniversalINS1_16ConvProblemShapeILNS1_8OperatorE1ELi2EEENS1_10collective14CollectiveConvINS1_47MainloopSm100TmaUmmaWarpSpecializedImplicitGemmILS5_1ELi12ELi2ELi1ELi2EN4cute5tupleIJNSA_1CILi1EEESD_SD_EEEEENSB_IJNSC_ILi128EEESG_NSB_IJNSC_ILi64EEEEEEEEENS_12float_e4m3_tESK_NSA_8TiledMMAINSA_8MMA_AtomIJNSA_10MMA_TraitsINSA_19SM100_MMA_F8F6F4_SSEJSK_SK_fSG_SG_NSA_17integral_constantINSA_4UMMA5MajorELSR_0EEENSP_ISR_LSR_1EEENSP_INSQ_7ScaleInELSU_0EEESV_EEEEEENSA_6LayoutISE_NSB_IJNSC_ILi0EEESZ_SZ_EEEEENSB_IJNSA_10UnderscoreES12_S12_EEEEENS7_6detail27Sm100ImplicitGemmTileTraitsINSA_20SM90_TMA_LOAD_IM2COLENSA_14ComposedLayoutINSA_7SwizzleILi2ELi4ELi3EEENSA_18smem_ptr_flag_bitsILi8EEENSY_INSB_IJNSC_ILi8EEESH_EEENSB_IJSH_SD_EEEEEEEvEENS16_INSA_13SM90_TMA_LOADENS18_INS19_ILi3ELi4ELi3EEES1C_NSY_INSB_IJSG_S1D_EEENSB_IJSD_SG_EEEEEEEvEEEENS_8epilogue10collective18CollectiveEpilogueINS1R_23Sm100TmaWarpSpecializedILi2ELi2ELi64ELb0ELb0EEEJSJ_NSB_IJNSY_ISG_SD_EENSY_ISH_SD_EEEEESK_NSB_IJNSB_IJlllEEESD_SZ_EEESK_S20_NS1R_6fusion15FusionCallbacksIS1V_NS21_17LinearCombinationISK_fSK_fLNS_15FloatRoundStyleE2EEESJ_S1Y_JEEENSA_5SM1004TMEM4LOAD26SM100_TMEM_LOAD_32dp32b64xES17_S1H_NSA_39AutoVectorizingCopyWithAssumedAlignmentILi128EEENSA_21SM90_TMA_STORE_IM2COLES1H_S2C_S2C_EEEvvEEEEvNT_6ParamsE,@"STO_CUDA_ENTRY STV_DEFAULT"
_ZN7cutlass13device_kernelINS_4conv6kernel13ConvUniversalINS1_16ConvProblemShapeILNS1_8OperatorE1ELi2EEENS1_10collective14CollectiveConvINS1_47MainloopSm100TmaUmmaWarpSpecializedImplicitGemmILS5_1ELi12ELi2ELi1ELi2EN4cute5tupleIJNSA_1CILi1EEESD_SD_EEEEENSB_IJNSC_ILi128EEESG_NSB_IJNSC_ILi64EEEEEEEEENS_12float_e4m3_tESK_NSA_8TiledMMAINSA_8MMA_AtomIJNSA_10MMA_TraitsINSA_19SM100_MMA_F8F6F4_SSEJSK_SK_fSG_SG_NSA_17integral_constantINSA_4UMMA5MajorELSR_0EEENSP_ISR_LSR_1EEENSP_INSQ_7ScaleInELSU_0EEESV_EEEEEENSA_6LayoutISE_NSB_IJNSC_ILi0EEESZ_SZ_EEEEENSB_IJNSA_10UnderscoreES12_S12_EEEEENS7_6detail27Sm100ImplicitGemmTileTraitsINSA_20SM90_TMA_LOAD_IM2COLENSA_14ComposedLayoutINSA_7SwizzleILi2ELi4ELi3EEENSA_18smem_ptr_flag_bitsILi8EEENSY_INSB_IJNSC_ILi8EEESH_EEENSB_IJSH_SD_EEEEEEEvEENS16_INSA_13SM90_TMA_LOADENS18_INS19_ILi3ELi4ELi3EEES1C_NSY_INSB_IJSG_S1D_EEENSB_IJSD_SG_EEEEEEEvEEEENS_8epilogue10collective18CollectiveEpilogueINS1R_23Sm100TmaWarpSpecializedILi2ELi2ELi64ELb0ELb0EEEJSJ_NSB_IJNSY_ISG_SD_EENSY_ISH_SD_EEEEESK_NSB_IJNSB_IJlllEEESD_SZ_EEESK_S20_NS1R_6fusion15FusionCallbacksIS1V_NS21_17LinearCombinationISK_fSK_fLNS_15FloatRoundStyleE2EEESJ_S1Y_JEEENSA_5SM1004TMEM4LOAD26SM100_TMEM_LOAD_32dp32b64xES17_S1H_NSA_39AutoVectorizingCopyWithAssumedAlignmentILi128EEENSA_21SM90_TMA_STORE_IM2COLES1H_S2C_S2C_EEEvvEEEEvNT_6ParamsE:
[----:B------:R-:W1:Y:S01]  /*0000*/  LDC R1, c[0x0][0x37c] ;  /* 0x0000df00ff017b82 */ /* 0x000e620000000800 */
[----:B------:R-:W2:Y:S01]  /*0010*/  S2R R186, SR_TID.X ;  /* 0x0000000000ba7919 */ /* 0x000ea20000002100 */
[----:B------:R-:W3:Y:S01]  /*0020*/  LDCU.64 UR4, c[0x0][0x890] ;  /* 0x00011200ff0477ac */ /* 0x000ee20008000a00 */
[----:B-1----:R-:W-:Y:S01]  /*0030*/  VIADD R1, R1, 0xfffffff8 ;  /* 0xfffffff801017836 */ /* 0x002fe20000000000 */
[----:B------:R-:W-:Y:S02]  /*0040*/  PRMT R177, RZ, 0x7610, R177 ;  /* 0x00007610ffb17816 */ /* 0x000fe400000000b1 */
[----:B------:R-:W-:Y:S01]  /*0050*/  ELECT P5, URZ, PT ;  /* 0x0000000000ff782f */ /* 0x000fe200038a0000 */
[----:B------:R-:W1:Y:S01]  /*0060*/  LDCU.64 UR48, c[0x0][0x358] ;  /* 0x00006b00ff3077ac */ /* 0x000e620008000a00 */
[----:B---3--:R-:W-:-:S04]  /*0070*/  UISETP.NE.U32.AND UP0, UPT, UR4, URZ, UPT ;  /* 0x000000ff0400728c */ /* 0x008fc8000bf05070 */
[----:B------:R-:W-:Y:S01]  /*0080*/  UISETP.NE.AND.EX UP0, UPT, UR5, URZ, UPT, UP0 ;  /* 0x000000ff0500728c */ /* 0x000fe2000bf05300 */
[----:B--2---:R-:W-:-:S05]  /*0090*/  SHF.R.U32.HI R189, RZ, 0x5, R186 ;  /* 0x00000005ffbd7819 */ /* 0x004fca00000116ba */
[----:B------:R-:W2:Y:S02]  /*00a0*/  SHFL.IDX PT, R0, R189, RZ, 0x1f ;  /* 0x00001fffbd007589 */ /* 0x000ea400000e0000 */
[----:B--2---:R-:W-:Y:S01]  /*00b0*/  R2UR UR8, R0 ;  /* 0x00000000000872ca */ /* 0x004fe200000e0000 */
[----:B-1----:R-:W-:-:S14]  /*00c0*/  BRA.U UP0, `(.L_x_0) ;  /* 0x00000001002c7547 */ /* 0x002fdc000b800000 */
[----:B------:R-:W1:Y:S02]  /*00d0*/  LDCU.64 UR6, c[0x0][0x888] ;  /* 0x00011100ff0677ac */ /* 0x000e640008000a00 */
[----:B-1----:R-:W-:-:S04]  /*00e0*/  UISETP.NE.U32.AND UP0, UPT, UR6, URZ, UPT ;  /* 0x000000ff0600728c */ /* 0x002fc8000bf05070 */
[----:B------:R-:W-:-:S09]  /*00f0*/  UISETP.NE.AND.EX UP0, UPT, UR7, URZ, UPT, UP0 ;  /* 0x000000ff0700728c */ /* 0x000fd2000bf05300 */
[----:B------:R-:W-:Y:S05]  /*0100*/  BRA.U !UP0, `(.L_x_1) ;  /* 0x0000000108107547 */ /* 0x000fea000b800000 */
[----:B------:R-:W1:Y:S02]  /*0110*/  LDC.64 R2, c[0x0][0x888] ;  /* 0x00022200ff027b82 */ /* 0x000e640000000a00 */
[----:B-1----:R1:W5:Y:S01]  /*0120*/  LDG.E R81, desc[UR48][R2.64] ;  /* 0x0000003002517981 */ /* 0x002362000c1e1900 */
[----:B------:R-:W-:Y:S01]  /*0130*/  HFMA2 R177, -RZ, RZ, 0, 5.9604644775390625e-08 ;  /* 0x00000001ffb17431 */ /* 0x000fe200000001ff */
[----:B------:R-:W-:Y:S05]  /*0140*/  BRA `(.L_x_0) ;  /* 0x00000000000c7947 */ /* 0x000fea0003800000 */
.L_x_1:
[----:B------:R-:W1:Y:S01]  /*0150*/  LDCU UR6, c[0x0][0x880] ;  /* 0x00011000ff0677ac */ /* 0x000e620008000800 */
[----:B------:R-:W-:Y:S01]  /*0160*/  HFMA2 R177, -RZ, RZ, 0, 5.9604644775390625e-08 ;  /* 0x00000001ffb17431 */ /* 0x000fe200000001ff */
[----:B-1----:R-:W-:-:S07]  /*0170*/  MOV R81, UR6 ;  /* 0x0000000600517c02 */ /* 0x002fce0008000f00 */
.L_x_0:
[----:B------:R-:W2:Y:S02]  /*0180*/  LDCU.64 UR6, c[0x0][0x8b0] ;  /* 0x00011600ff0677ac */ /* 0x000ea40008000a00 */
[----:B--2---:R-:W-:-:S04]  /*0190*/  UISETP.NE.U32.AND UP0, UPT, UR6, URZ, UPT ;  /* 0x000000ff0600728c */ /* 0x004fc8000bf05070 */
[----:B------:R-:W-:-:S09]  /*01a0*/  UISETP.NE.AND.EX UP0, UPT, UR7, URZ, UPT, UP0 ;  /* 0x000000ff0700728c */ /* 0x000fd2000bf05300 */
[----:B------:R-:W-:Y:S05]  /*01b0*/  BRA.U UP0, `(.L_x_2) ;  /* 0x0000000100247547 */ /* 0x000fea000b800000 */
[----:B------:R-:W2:Y:S02]  /*01c0*/  LDCU.64 UR6, c[0x0][0x8a8] ;  /* 0x00011500ff0677ac */ /* 0x000ea40008000a00 */
[----:B--2---:R-:W-:-:S04]  /*01d0*/  UISETP.NE.U32.AND UP0, UPT, UR6, URZ, UPT ;  /* 0x000000ff0600728c */ /* 0x004fc8000bf05070 */
[----:B------:R-:W-:-:S09]  /*01e0*/  UISETP.NE.AND.EX UP0, UPT, UR7, URZ, UPT, UP0 ;  /* 0x000000ff0700728c */ /* 0x000fd2000bf05300 */
[----:B------:R-:W-:Y:S05]  /*01f0*/  BRA.U !UP0, `(.L_x_3) ;  /* 0x00000001080c7547 */ /* 0x000fea000b800000 */
[----:B-1----:R-:W1:Y:S02]  /*0200*/  LDC.64 R2, c[0x0][0x8a8] ;  /* 0x00022a00ff027b82 */ /* 0x002e640000000a00 */
[----:B-1----:R2:W5:Y:S01]  /*0210*/  LDG.E R79, desc[UR48][R2.64] ;  /* 0x00000030024f7981 */ /* 0x002562000c1e1900 */
[----:B------:R-:W-:Y:S05]  /*0220*/  BRA `(.L_x_2) ;  /* 0x0000000000087947 */ /* 0x000fea0003800000 */
.L_x_3:
[----:B------:R-:W2:Y:S02]  /*0230*/  LDCU UR6, c[0x0][0x8a0] ;  /* 0x00011400ff0677ac */ /* 0x000ea40008000800 */
[----:B--2---:R-:W-:Y:S02]  /*0240*/  MOV R79, UR6 ;  /* 0x00000006004f7c02 */ /* 0x004fe40008000f00 */
.L_x_2:
[----:B------:R-:W-:Y:S01]  /*0250*/  IMAD.U32 R0, RZ, RZ, UR8 ;  /* 0x00000008ff007e24 */ /* 0x000fe2000f8e00ff */
[----:B------:R-:W-:Y:S04]  /*0260*/  BSSY.RECONVERGENT B0, `(.L_x_4) ;  /* 0x000000c000007945 */ /* 0x000fe80003800200 */
[C---:B------:R-:W-:Y:S02]  /*0270*/  ISETP.NE.OR P1, PT, R0.reuse, 0x1, !P5 ;  /* 0x000000010000780c */ /* 0x040fe40006f25670 */
[----:B------:R-:W-:-:S11]  /*0280*/  ISETP.NE.OR P0, PT, R0, 0x3, !P5 ;  /* 0x000000030000780c */ /* 0x000fd60006f05670 */
[----:B------:R-:W-:Y:S05]  /*0290*/  @P1 BRA `(.L_x_5) ;  /* 0x0000000000201947 */ /* 0x000fea0003800000 */
[----:B------:R-:W3:Y:S02]  /*02a0*/  LDCU.64 UR6, c[0x0][0x348] ;  /* 0x00006900ff0677ac */ /* 0x000ee40008000a00 */
[----:B---3--:R-:W-:Y:S02]  /*02b0*/  UIADD3 UR10, UP1, UPT, UR6, 0x80, URZ ;  /* 0x00000080060a7890 */ /* 0x008fe4000ff3e0ff */
[----:B------:R-:W-:Y:S02]  /*02c0*/  UIADD3 UR6, UP0, UPT, UR6, 0x180, URZ ;  /* 0x0000018006067890 */ /* 0x000fe4000ff1e0ff */
[----:B------:R-:W-:Y:S02]  /*02d0*/  UIADD3.X UR11, UPT, UPT, URZ, UR7, URZ, UP1, !UPT ;  /* 0x00000007ff0b7290 */ /* 0x000fe40008ffe4ff */
[----:B------:R-:W-:-:S07]  /*02e0*/  UIADD3.X UR7, UPT, UPT, URZ, UR7, URZ, UP0, !UPT ;  /* 0x00000007ff077290 */ /* 0x000fce00087fe4ff */
[----:B------:R3:W-:Y:S02]  /*02f0*/  UTMACCTL.PF [UR10] ;  /* 0x000000000a0079b9 */ /* 0x0007e40008040000 */
[----:B------:R3:W-:Y:S02]  /*0300*/  UTMACCTL.PF [UR6] ;  /* 0x00000000060079b9 */ /* 0x0007e40008040000 */
[----:B---3--:R-:W-:Y:S01]  /*0310*/  NOP ;  /* 0x0000000000007918 */ /* 0x008fe20000000000 */
.L_x_5:
[----:B------:R-:W-:Y:S05]  /*0320*/  BSYNC.RECONVERGENT B0 ;  /* 0x0000000000007941 */ /* 0x000fea0003800200 */
.L_x_4:
[----:B------:R-:W-:Y:S04]  /*0330*/  BSSY.RECONVERGENT B0, `(.L_x_6) ;  /* 0x000000a000007945 */ /* 0x000fe80003800200 */
        /* <DEDUP_REMOVED lines=9> */
.L_x_7:
[----:B------:R-:W-:Y:S05]  /*03d0*/  BSYNC.RECONVERGENT B0 ;  /* 0x0000000000007941 */ /* 0x000fea0003800200 */
.L_x_6:
[----:B------:R-:W3:Y:S01]  /*03e0*/  LDCU.64 UR6, c[0x0][0x888] ;  /* 0x00011100ff0677ac */ /* 0x000ee20008000a00 */
[----:B------:R-:W-:Y:S02]  /*03f0*/  UISETP.EQ.U32.AND UP1, UPT, UR4, URZ, UPT ;  /* 0x000000ff0400728c */ /* 0x000fe4000bf22070 */
[----:B------:R-:W-:Y:S02]  /*0400*/  UPLOP3.LUT UP2, UPT, UPT, UPT, UPT, 0x80, 0x8 ;  /* 0x000000000008789c */ /* 0x000fe40003f4f070 */
[----:B---3--:R-:W-:-:S04]  /*0410*/  UISETP.NE.U32.AND UP0, UPT, UR6, URZ, UPT ;  /* 0x000000ff0600728c */ /* 0x008fc8000bf05070 */
[----:B------:R-:W-:-:S04]  /*0420*/  UISETP.NE.AND.EX UP0, UPT, UR7, URZ, UPT, UP0 ;  /* 0x000000ff0700728c */ /* 0x000fc8000bf05300 */
[----:B------:R-:W-:-:S04]  /*0430*/  UISETP.EQ.OR.EX UP3, UPT, UR5, URZ, !UP0, UP1 ;  /* 0x000000ff0500728c */ /* 0x000fc8000c762710 */
[----:B------:R-:W-:-:S05]  /*0440*/  UP2UR UR53, UPR, URZ, 0x8 ;  /* 0x00000008ff357883 */ /* 0x000fca0008000000 */
[----:B------:R-:W-:Y:S07]  /*0450*/  BRA.U !UP3, `(.L_x_8) ;  /* 0x000000010b207547 */ /* 0x000fee000b800000 */
[----:B------:R-:W-:Y:S01]  /*0460*/  UISETP.NE.U32.AND UP2, UPT, UR4, URZ, UPT ;  /* 0x000000ff0400728c */ /* 0x000fe2000bf45070 */
[----:B-----5:R-:W-:Y:S01]  /*0470*/  FSETP.NEU.AND P0, PT, R81, RZ, PT ;  /* 0x000000ff5100720b */ /* 0x020fe20003f0d000 */
[----:B------:R-:W-:Y:S02]  /*0480*/  USEL UR4, URZ, 0xffffffff, UP0 ;  /* 0xffffffffff047887 */ /* 0x000fe40008000000 */
[----:B------:R-:W-:-:S10]  /*0490*/  UISETP.NE.AND.EX UP2, UPT, UR5, URZ, UPT, UP2 ;  /* 0x000000ff0500728c */ /* 0x000fd4000bf45320 */
[----:B------:R-:W-:Y:S01]  /*04a0*/  VOTEU.ANY UP1, P0 ;  /* 0x0000000000ff7886 */ /* 0x000fe20000020100 */
[----:B------:R-:W-:-:S04]  /*04b0*/  @!UP2 USEL UR4, URZ, 0xffffffff, UP1 ;  /* 0xffffffffff04a887 */ /* 0x000fc80008800000 */
[----:B------:R-:W-:-:S04]  /*04c0*/  ULOP3.LUT UR4, UR4, 0x1, URZ, 0xc0, !UPT ;  /* 0x0000000104047892 */ /* 0x000fc8000f8ec0ff */
[----:B------:R-:W-:-:S11]  /*04d0*/  UISETP.NE.U32.AND UP2, UPT, UR4, 0x1, UPT ;  /* 0x000000010400788c */ /* 0x000fd6000bf45070 */
.L_x_8:
[----:B-12---:R-:W1:Y:S01]  /*04e0*/  SHFL.IDX PT, R2, R189, RZ, 0x1f ;  /* 0x00001fffbd027589 */ /* 0x006e6200000e0000 */
[----:B------:R-:W-:-:S04]  /*04f0*/  UISETP.NE.AND UP1, UPT, UR8, 0x2, UPT ;  /* 0x000000020800788c */ /* 0x000fc8000bf25270 */
[----:B------:R-:W-:Y:S01]  /*0500*/  USEL UR6, URZ, 0x1, UP1 ;  /* 0x00000001ff067887 */ /* 0x000fe20008800000 */
[----:B-1----:R-:W-:-:S13]  /*0510*/  ISETP.NE.AND P0, PT, R2, RZ, PT ;  /* 0x000000ff0200720c */ /* 0x002fda0003f05270 */
[----:B------:R-:W-:Y:S05]  /*0520*/  @P0 BRA `(.L_x_9) ;  /* 0x0000000000940947 */ /* 0x000fea0003800000 */
[----:B------:R-:W-:Y:S01]  /*0530*/  ELECT P0, URZ, PT ;  /* 0x0000000000ff782f */ /* 0x000fe20003800000 */
[----:B------:R-:W-:-:S12]  /*0540*/  BSSY.RECONVERGENT B0, `(.L_x_9) ;  /* 0x0000023000007945 */ /* 0x000fd80003800200 */
[----:B------:R-:W-:Y:S05]  /*0550*/  @!P0 BRA `(.L_x_10) ;  /* 0x0000000000848947 */ /* 0x000fea0003800000 */
[----:B------:R-:W1:Y:S01]  /*0560*/  S2UR UR5, SR_CgaCtaId ;  /* 0x00000000000579c3 */ /* 0x000e620000008800 */
[----:B------:R-:W-:Y:S01]  /*0570*/  UMOV UR7, 0x400 ;  /* 0x0000040000077882 */ /* 0x000fe20000000000 */
[----:B------:R-:W-:Y:S02]  /*0580*/  UMOV UR4, 0x1 ;  /* 0x0000000100047882 */ /* 0x000fe40000000000 */
[----:B------:R-:W-:-:S04]  /*0590*/  UIADD3 UR10, UPT, UPT, -UR4, 0x100000, URZ ;  /* 0x00100000040a7890 */ /* 0x000fc8000fffe1ff */
[----:B------:R-:W-:Y:S02]  /*05a0*/  USHF.L.U32 UR11, UR10, 0xb, URZ ;  /* 0x0000000b0a0b7899 */ /* 0x000fe400080006ff */
[----:B------:R-:W-:Y:S02]  /*05b0*/  USHF.L.U32 UR10, UR10, 0x1, URZ ;  /* 0x000000010a0a7899 */ /* 0x000fe400080006ff */
[----:B-1----:R-:W-:Y:S01]  /*05c0*/  ULEA UR5, UR5, UR7, 0x18 ;  /* 0x0000000705057291 */ /* 0x002fe2000f8ec0ff */
[----:B------:R-:W1:Y:S11]  /*05d0*/  FENCE.VIEW.ASYNC.S ;  /* 0x00000000000073c6 */ /* 0x000e760000000000 */
[----:B-1----:R1:W2:Y:S01]  /*05e0*/  SYNCS.EXCH.64 URZ, [UR5], UR10 ;  /* 0x0000000a05ff75b2 */ /* 0x0022a20008000100 */
[----:B------:R1:W3:Y:S01]  /*05f0*/  SYNCS.EXCH.64 URZ, [UR5+0x60], UR10 ;  /* 0x0000600a05ff75b2 */ /* 0x0002e20008000100 */
[----:B------:R1:W4:Y:S01]  /*0600*/  SYNCS.EXCH.64 URZ, [UR5+0x8], UR10 ;  /* 0x0000080a05ff75b2 */ /* 0x0003220008000100 */
[----:B------:R1:W1:Y:S01]  /*0610*/  SYNCS.EXCH.64 URZ, [UR5+0x68], UR10 ;  /* 0x0000680a05ff75b2 */ /* 0x0002620008000100 */
        /* <DEDUP_REMOVED lines=20> */
[----:B--2---:R-:W-:Y:S01]  /*0760*/  NOP ;  /* 0x0000000000007918 */ /* 0x004fe20000000000 */
.L_x_10:
[----:B-1----:R-:W-:Y:S05]  /*0770*/  BSYNC.RECONVERGENT B0 ;  /* 0x0000000000007941 */ /* 0x002fea0003800200 */
.L_x_9:
[----:B------:R-:W1:Y:S01]  /*0780*/  SHFL.IDX PT, R2, R189, RZ, 0x1f ;  /* 0x00001fffbd027589 */ /* 0x000e6200000e0000 */
[----:B------:R-:W-:Y:S01]  /*0790*/  NOP ;  /* 0x0000000000007918 */ /* 0x000fe20000000000 */
[----:B-1----:R-:W-:-:S13]  /*07a0*/  ISETP.NE.AND P0, PT, R2, 0x1, PT ;  /* 0x000000010200780c */ /* 0x002fda0003f05270 */
[----:B------:R-:W-:Y:S05]  /*07b0*/  @P0 BRA `(.L_x_11) ;  /* 0x0000000000480947 */ /* 0x000fea0003800000 */
[----:B------:R-:W1:Y:S01]  /*07c0*/  S2UR UR7, SR_CgaCtaId ;  /* 0x00000000000779c3 */ /* 0x000e620000008800 */
[----:B------:R-:W-:Y:S01]  /*07d0*/  UMOV UR9, 0x400 ;  /* 0x0000040000097882 */ /* 0x000fe20000000000 */
[----:B------:R-:W-:Y:S01]  /*07e0*/  UMOV UR5, 0x20 ;  /* 0x0000002000057882 */ /* 0x000fe20000000000 */
[----:B------:R-:W-:Y:S01]  /*07f0*/  UMOV UR4, 0x80 ;  /* 0x0000008000047882 */ /* 0x000fe20000000000 */
[----:B------:R-:W-:-:S04]  /*0800*/  UIADD3 UR10, UPT, UPT, -UR5, 0x100000, URZ ;  /* 0x00100000050a7890 */ /* 0x000fc8000fffe1ff */
[----:B------:R-:W-:Y:S02]  /*0810*/  USHF.L.U32 UR11, UR10, 0xb, URZ ;  /* 0x0000000b0a0b7899 */ /* 0x000fe400080006ff */
[----:B------:R-:W-:Y:S02]  /*0820*/  USHF.L.U32 UR10, UR10, 0x1, URZ ;  /* 0x000000010a0a7899 */ /* 0x000fe400080006ff */
[----:B------:R-:W-:-:S04]  /*0830*/  UIADD3 UR4, UPT, UPT, -UR4, 0x100000, URZ ;  /* 0x0010000004047890 */ /* 0x000fc8000fffe1ff */
[----:B------:R-:W-:Y:S02]  /*0840*/  USHF.L.U32 UR5, UR4, 0xb, URZ ;  /* 0x0000000b04057899 */ /* 0x000fe400080006ff */
[----:B------:R-:W-:Y:S01]  /*0850*/  USHF.L.U32 UR4, UR4, 0x1, URZ ;  /* 0x0000000104047899 */ /* 0x000fe200080006ff */
[----:B------:R-:W-:Y:S01]  /*0860*/  ELECT P0, URZ, PT ;  /* 0x0000000000ff782f */ /* 0x000fe20003800000 */
[----:B-1----:R-:W-:Y:S01]  /*0870*/  ULEA UR7, UR7, UR9, 0x18 ;  /* 0x0000000907077291 */ /* 0x002fe2000f8ec0ff */
[----:B------:R-:W1:Y:S11]  /*0880*/  FENCE.VIEW.ASYNC.S ;  /* 0x00000000000073c6 */ /* 0x000e760000000000 */
[----:B-1----:R1:W2:Y:S01]  /*0890*/  SYNCS.EXCH.64 URZ, [UR7+0xc0], UR10 ;  /* 0x0000c00a07ff75b2 */ /* 0x0022a20008000100 */
[----:B------:R1:W1:Y:S01]  /*08a0*/  SYNCS.EXCH.64 URZ, [UR7+0xd0], UR4 ;  /* 0x0000d00407ff75b2 */ /* 0x0002620008000100 */
[----:B------:R1:W1:Y:S01]  /*08b0*/  SYNCS.EXCH.64 URZ, [UR7+0xc8], UR10 ;  /* 0x0000c80a07ff75b2 */ /* 0x0002620008000100 */
[----:B------:R1:W1:Y:S01]  /*08c0*/  SYNCS.EXCH.64 URZ, [UR7+0xd8], UR4 ;  /* 0x0000d80407ff75b2 */ /* 0x0002620008000100 */
[----:B------:R-:W-:Y:S01]  /*08d0*/  NOP ;  /* 0x0000000000007918 */ /* 0x000fe20000000000 */
.L_x_11:
[----:B------:R-:W3:Y:S01]  /*08e0*/  SHFL.IDX PT, R2, R189, RZ, 0x1f ;  /* 0x00001fffbd027589 */ /* 0x000ee200000e0000 */
[----:B------:R-:W-:Y:S01]  /*08f0*/  NOP ;  /* 0x0000000000007918 */ /* 0x000fe20000000000 */
[----:B---3--:R-:W-:-:S13]  /*0900*/  ISETP.NE.AND P0, PT, R2, 0x3, PT ;  /* 0x000000030200780c */ /* 0x008fda0003f05270 */
[----:B------:R-:W-:Y:S05]  /*0910*/  @P0 BRA `(.L_x_12) ;  /* 0x0000000000300947 */ /* 0x000fea0003800000 */
[----:B-1----:R-:W1:Y:S01]  /*0920*/  S2UR UR5, SR_CgaCtaId ;  /* 0x00000000000579c3 */ /* 0x002e620000008800 */
[----:B------:R-:W-:Y:S01]  /*0930*/  UMOV UR7, 0x400 ;  /* 0x0000040000077882 */ /* 0x000fe20000000000 */
[----:B------:R-:W-:Y:S01]  /*0940*/  UMOV UR4, 0x20 ;  /* 0x0000002000047882 */ /* 0x000fe20000000000 */
[----:B------:R-:W-:Y:S01]  /*0950*/  ELECT P0, URZ, PT ;  /* 0x0000000000ff782f */ /* 0x000fe20003800000 */
[----:B------:R-:W-:-:S04]  /*0960*/  UIADD3 UR10, UPT, UPT, -UR4, 0x100000, URZ ;  /* 0x00100000040a7890 */ /* 0x000fc8000fffe1ff */
[----:B------:R-:W-:Y:S02]  /*0970*/  USHF.L.U32 UR11, UR10, 0xb, URZ ;  /* 0x0000000b0a0b7899 */ /* 0x000fe400080006ff */
[----:B------:R-:W-:Y:S02]  /*0980*/  USHF.L.U32 UR10, UR10, 0x1, URZ ;  /* 0x000000010a0a7899 */ /* 0x000fe400080006ff */
[----:B-1----:R-:W-:Y:S01]  /*0990*/  ULEA UR5, UR5, UR7, 0x18 ;  /* 0x0000000705057291 */ /* 0x002fe2000f8ec0ff */
[----:B------:R-:W1:Y:S11]  /*09a0*/  FENCE.VIEW.ASYNC.S ;  /* 0x00000000000073c6 */ /* 0x000e760000000000 */
[----:B-1----:R3:W1:Y:S01]  /*09b0*/  SYNCS.EXCH.64 URZ, [UR5+0xe0], UR10 ;  /* 0x0000e00a05ff75b2 */ /* 0x0026620008000100 */
[----:B------:R3:W1:Y:S02]  /*09c0*/  SYNCS.EXCH.64 URZ, [UR5+0xe8], UR10 ;  /* 0x0000e80a05ff75b2 */ /* 0x0006640008000100 */
[----:B---3--:R-:W-:Y:S01]  /*09d0*/  NOP ;  /* 0x0000000000007918 */ /* 0x008fe20000000000 */
.L_x_12:
[----:B------:R-:W3:Y:S01]  /*09e0*/  SHFL.IDX PT, R2, R189, RZ, 0x1f ;  /* 0x00001fffbd027589 */ /* 0x000ee200000e0000 */
[----:B------:R-:W-:Y:S01]  /*09f0*/  NOP ;  /* 0x0000000000007918 */ /* 0x000fe20000000000 */
[----:B---3--:R-:W-:-:S13]  /*0a00*/  ISETP.NE.AND P0, PT, R2, 0x4, PT ;  /* 0x000000040200780c */ /* 0x008fda0003f05270 */
[----:B------:R-:W-:Y:S05]  /*0a10*/  @P0 BRA `(.L_x_13) ;  /* 0x0000000000440947 */ /* 0x000fea0003800000 */
[----:B-1----:R-:W1:Y:S01]  /*0a20*/  S2UR UR5, SR_CgaCtaId ;  /* 0x00000000000579c3 */ /* 0x002e620000008800 */
[----:B------:R-:W-:Y:S01]  /*0a30*/  UMOV UR9, 0x100 ;  /* 0x0000010000097882 */ /* 0x000fe20000000000 */
[----:B------:R-:W-:Y:S01]  /*0a40*/  UMOV UR7, 0x400 ;  /* 0x0000040000077882 */ /* 0x000fe20000000000 */
[----:B------:R-:W-:Y:S01]  /*0a50*/  USEL UR9, UR9, 0xe0, UP2 ;  /* 0x000000e009097887 */ /* 0x000fe20009000000 */
[----:B------:R-:W-:Y:S01]  /*0a60*/  UMOV UR4, 0x1 ;  /* 0x0000000100047882 */ /* 0x000fe20000000000 */
[----:B------:R-:W-:Y:S01]  /*0a70*/  ELECT P0, URZ, PT ;  /* 0x0000000000ff782f */ /* 0x000fe20003800000 */
[----:B------:R-:W-:-:S04]  /*0a80*/  UIADD3 UR10, UPT, UPT, -UR4, 0x100000, URZ ;  /* 0x00100000040a7890 */ /* 0x000fc8000fffe1ff */
[----:B------:R-:W-:Y:S02]  /*0a90*/  USHF.L.U32 UR11, UR10, 0xb, URZ ;  /* 0x0000000b0a0b7899 */ /* 0x000fe400080006ff */
[----:B------:R-:W-:Y:S02]  /*0aa0*/  USHF.L.U32 UR10, UR10, 0x1, URZ ;  /* 0x000000010a0a7899 */ /* 0x000fe400080006ff */
        /* <DEDUP_REMOVED lines=8> */
.L_x_13:
[----:B------:R-:W3:Y:S01]  /*0b30*/  SHFL.IDX PT, R2, R189, RZ, 0x1f ;  /* 0x00001fffbd027589 */ /* 0x000ee200000e0000 */
[----:B------:R-:W-:Y:S01]  /*0b40*/  NOP ;  /* 0x0000000000007918 */ /* 0x000fe20000000000 */
[----:B---3--:R-:W-:-:S13]  /*0b50*/  ISETP.NE.AND P0, PT, R2, 0x5, PT ;  /* 0x000000050200780c */ /* 0x008fda0003f05270 */
[----:B------:R-:W-:Y:S05]  /*0b60*/  @P0 BRA `(.L_x_14) ;  /* 0x0000000000480947 */ /* 0x000fea0003800000 */
[----:B-1----:R-:W1:Y:S01]  /*0b70*/  S2UR UR7, SR_CgaCtaId ;  /* 0x00000000000779c3 */ /* 0x002e620000008800 */
        /* <DEDUP_REMOVED lines=12> */
[----:B-1----:R3:W1:Y:S01]  /*0c40*/  SYNCS.EXCH.64 URZ, [UR7+0x100], UR10 ;  /* 0x0001000a07ff75b2 */ /* 0x0026620008000100 */
[----:B------:R3:W1:Y:S01]  /*0c50*/  SYNCS.EXCH.64 URZ, [UR7+0x110], UR4 ;  /* 0x0001100407ff75b2 */ /* 0x0006620008000100 */
[----:B------:R3:W1:Y:S01]  /*0c60*/  SYNCS.EXCH.64 URZ, [UR7+0x108], UR10 ;  /* 0x0001080a07ff75b2 */ /* 0x0006620008000100 */
[----:B------:R3:W1:Y:S02]  /*0c70*/  SYNCS.EXCH.64 URZ, [UR7+0x118], UR4 ;  /* 0x0001180407ff75b2 */ /* 0x0006640008000100 */
[----:B---3--:R-:W-:Y:S01]  /*0c80*/  NOP ;  /* 0x0000000000007918 */ /* 0x008fe20000000000 */
.L_x_14:
[----:B-1----:R-:W1:Y:S01]  /*0c90*/  S2UR UR5, SR_CTAID.X ;  /* 0x00000000000579c3 */ /* 0x002e620000002500 */
[----:B------:R-:W-:-:S05]  /*0ca0*/  CS2R.32 R176, SR_CgaSize ;  /* 0x0000000000b07805 */ /* 0x000fca0000008a00 */
[----:B------:R-:W-:-:S05]  /*0cb0*/  IMAD R176, R176, -0xa0, RZ ;  /* 0xffffff60b0b07824 */ /* 0x000fca00078e02ff */
[----:B------:R-:W-:-:S14]  /*0cc0*/  R2UR UR9, R176 ;  /* 0x00000000b00972ca */ /* 0x000fdc00000e0000 */
[----:B------:R-:W3:Y:S01]  /*0cd0*/  LDCU UR9, c[0x0][UR9+0x2b0] ;  /* 0x00005600090977ac */ /* 0x000ee20008000800 */
[----:B------:R-:W-:Y:S01]  /*0ce0*/  NOP ;  /* 0x0000000000007918 */ /* 0x000fe20000000000 */
[----:B------:R-:W-:-:S05]  /*0cf0*/  CS2R.32 R176, SR_CgaSize ;  /* 0x0000000000b07805 */ /* 0x000fca0000008a00 */
[----:B------:R-:W-:-:S05]  /*0d00*/  IMAD R176, R176, -0xa0, RZ ;  /* 0xffffff60b0b07824 */ /* 0x000fca00078e02ff */
[----:B------:R-:W-:-:S14]  /*0d10*/  R2UR UR7, R176 ;  /* 0x00000000b00772ca */ /* 0x000fdc00000e0000 */
[----:B------:R-:W2:Y:S01]  /*0d20*/  LDCU UR7, c[0x0][UR7+0x2b4] ;  /* 0x00005680070777ac */ /* 0x000ea20008000800 */
[----:B------:R-:W4:Y:S08]  /*0d30*/  S2UR UR4, SR_CTAID.Y ;  /* 0x00000000000479c3 */ /* 0x000f300000002600 */
[----:B------:R-:W2:Y:S01]  /*0d40*/  LDC R9, c[0x0][0xb24] ;  /* 0x0002c900ff097b82 */ /* 0x000ea20000000800 */
[----:B-1----:R-:W-:-:S02]  /*0d50*/  I2FP.F32.U32 R5, UR5 ;  /* 0x0000000500057c45 */ /* 0x002fc40008201000 */
[----:B------:R-:W-:-:S05]  /*0d60*/  CS2R.32 R3, SR_CgaSize ;  /* 0x0000000000037805 */ /* 0x000fca0000008a00 */
[----:B------:R-:W-:-:S06]  /*0d70*/  IMAD R3, R3, -0xa0, RZ ;  /* 0xffffff6003037824 */ /* 0x000fcc00078e02ff */
[----:B------:R-:W1:Y:S01]  /*0d80*/  LDC R3, c[0x0][R3+0x2a0] ;  /* 0x0000a80003037b82 */ /* 0x000e620000000800 */
[----:B------:R-:W-:Y:S01]  /*0d90*/  MOV R19, UR5 ;  /* 0x0000000500137c02 */ /* 0x000fe20008000f00 */
[----:B---3--:R-:W-:Y:S01]  /*0da0*/  FMUL R5, R5, UR9 ;  /* 0x0000000905057c20 */ /* 0x008fe20008400000 */
[----:B----4-:R-:W-:Y:S02]  /*0db0*/  I2FP.F32.U32 R4, UR4 ;  /* 0x0000000400047c45 */ /* 0x010fe40008201000 */
[----:B------:R-:W-:-:S05]  /*0dc0*/  CS2R.32 R2, SR_CgaSize ;  /* 0x0000000000027805 */ /* 0x000fca0000008a00 */
[----:B------:R-:W-:-:S06]  /*0dd0*/  IMAD R2, R2, -0xa0, RZ ;  /* 0xffffff6002027824 */ /* 0x000fcc00078e02ff */
[----:B------:R-:W3:Y:S01]  /*0de0*/  LDC R2, c[0x0][R2+0x2a4] ;  /* 0x0000a90002027b82 */ /* 0x000ee20000000800 */
[----:B------:R-:W4:Y:S01]  /*0df0*/  F2I.U32.TRUNC.NTZ R176, R5 ;  /* 0x0000000500b07305 */ /* 0x000f22000020f000 */
[----:B------:R-:W-:Y:S01]  /*0e00*/  MOV R16, UR4 ;  /* 0x0000000400107c02 */ /* 0x000fe20008000f00 */
[----:B--2---:R-:W-:-:S05]  /*0e10*/  FMUL R4, R4, UR7 ;  /* 0x0000000704047c20 */ /* 0x004fca0008400000 */
[----:B------:R-:W-:Y:S01]  /*0e20*/  BAR.SYNC.DEFER_BLOCKING 0x0 ;  /* 0x0000000000007b1d */ /* 0x000fe20000010000 */
[----:B------:R-:W-:-:S05]  /*0e30*/  ISETP.GE.AND P0, PT, R9, 0x1, PT ;  /* 0x000000010900780c */ /* 0x000fca0003f06270 */
[----:B------:R-:W2:Y:S02]  /*0e40*/  F2I.U32.TRUNC.NTZ R145, R4 ;  /* 0x0000000400917305 */ /* 0x000ea4000020f000 */
[----:B------:R-:W3:Y:S01]  /*0e50*/  S2UR UR56, SR_CTAID.Z ;  /* 0x00000000003879c3 */ /* 0x000ee20000002700 */
[----:B----4-:R-:W-:-:S05]  /*0e60*/  IADD3 R176, PT, PT, -R176, RZ, RZ ;  /* 0x000000ffb0b07210 */ /* 0x010fca0007ffe1ff */
[----:B-1----:R-:W-:Y:S01]  /*0e70*/  IMAD R176, R3, R176, UR5 ;  /* 0x0000000503b07e24 */ /* 0x002fe2000f8e02b0 */
[----:B--2---:R-:W-:-:S05]  /*0e80*/  IADD3 R145, PT, PT, -R145, RZ, RZ ;  /* 0x000000ff91917210 */ /* 0x004fca0007ffe1ff */
[----:B---3--:R-:W-:Y:S01]  /*0e90*/  IMAD R145, R2, R145, UR4 ;  /* 0x0000000402917e24 */ /* 0x008fe2000f8e0291 */
[----:B------:R-:W-:Y:S06]  /*0ea0*/  @!P0 BRA `(.L_x_15) ;  /* 0x0000000000b88947 */ /* 0x000fec0003800000 */
[----:B------:R-:W1:Y:S01]  /*0eb0*/  LDC.64 R4, c[0x0][0xb18] ;  /* 0x0002c600ff047b82 */ /* 0x000e620000000a00 */
[----:B------:R-:W-:-:S07]  /*0ec0*/  ISETP.NE.AND P0, PT, R9, 0x1, PT ;  /* 0x000000010900780c */ /* 0x000fce0003f05270 */
[----:B------:R-:W2:Y:S08]  /*0ed0*/  LDC R10, c[0x0][0xb0c] ;  /* 0x0002c300ff0a7b82 */ /* 0x000eb00000000800 */
[----:B------:R-:W3:Y:S08]  /*0ee0*/  LDC R11, c[0x0][0x370] ;  /* 0x0000dc00ff0b7b82 */ /* 0x000ef00000000800 */
[----:B------:R-:W4:Y:S01]  /*0ef0*/  LDC R12, c[0x0][0x374] ;  /* 0x0000dd00ff0c7b82 */ /* 0x000f220000000800 */
[----:B-1----:R-:W-:-:S07]  /*0f00*/  ISETP.NE.AND P1, PT, R4, 0x1, PT ;  /* 0x000000010400780c */ /* 0x002fce0003f25270 */
[----:B------:R-:W3:Y:S01]  /*0f10*/  LDC.64 R6, c[0x0][0xb10] ;  /* 0x0002c400ff067b82 */ /* 0x000ee20000000a00 */
[----:B--2---:R-:W-:-:S07]  /*0f20*/  ISETP.NE.AND P2, PT, R10, 0x1, PT ;  /* 0x000000010a00780c */ /* 0x004fce0003f45270 */
[----:B------:R-:W1:Y:S08]  /*0f30*/  LDC R8, c[0x0][0xb20] ;  /* 0x0002c800ff087b82 */ /* 0x000e700000000800 */
[----:B------:R-:W2:Y:S01]  /*0f40*/  LDC.64 R2, c[0x0][0xb28] ;  /* 0x0002ca00ff027b82 */ /* 0x000ea20000000a00 */
[----:B----4-:R-:W-:-:S04]  /*0f50*/  IMAD.HI.U32 R13, R12, R5, RZ ;  /* 0x000000050c0d7227 */ /* 0x010fc800078e00ff */
[----:B------:R-:W-:-:S04]  /*0f60*/  IMAD.HI.U32 R5, R16, R5, RZ ;  /* 0x0000000510057227 */ /* 0x000fc800078e00ff */
[----:B---3--:R-:W-:-:S04]  /*0f70*/  IMAD.HI.U32 R14, R11, R6, RZ ;  /* 0x000000060b0e7227 */ /* 0x008fc800078e00ff */
[C---:B------:R-:W-:Y:S01]  /*0f80*/  IMAD.HI.U32 R18, R19.reuse, R6, RZ ;  /* 0x0000000613127227 */ /* 0x040fe200078e00ff */
[-C--:B------:R-:W-:Y:S02]  /*0f90*/  @P2 SHF.R.U32.HI R11, RZ, R7.reuse, R14 ;  /* 0x00000007ff0b2219 */ /* 0x080fe4000001160e */
[-C--:B-1----:R-:W-:Y:S02]  /*0fa0*/  @P1 SHF.R.U32.HI R12, RZ, R8.reuse, R13 ;  /* 0x00000008ff0c1219 */ /* 0x082fe4000001160d */
[----:B------:R-:W-:Y:S02]  /*0fb0*/  SHF.R.U32.HI R5, RZ, R8, R5 ;  /* 0x00000008ff057219 */ /* 0x000fe40000011605 */
[----:B------:R-:W-:Y:S02]  /*0fc0*/  SHF.R.U32.HI R18, RZ, R7, R18 ;  /* 0x00000007ff127219 */ /* 0x000fe40000011612 */
[----:B------:R-:W-:Y:S01]  /*0fd0*/  SEL R5, R16, R5, !P1 ;  /* 0x0000000510057207 */ /* 0x000fe20004800000 */
[----:B--2---:R-:W-:Y:S01]  /*0fe0*/  IMAD.HI.U32 R14, R12, R2, RZ ;  /* 0x000000020c0e7227 */ /* 0x004fe200078e00ff */
[----:B------:R-:W-:-:S02]  /*0ff0*/  SEL R7, R19, R18, !P2 ;  /* 0x0000001213077207 */ /* 0x000fc40005000000 */
[----:B------:R-:W-:Y:S01]  /*1000*/  IADD3 R13, PT, PT, -R5, RZ, RZ ;  /* 0x000000ff050d7210 */ /* 0x000fe20007ffe1ff */
[----:B------:R-:W-:Y:S01]  /*1010*/  IMAD.HI.U32 R6, R11, R2, RZ ;  /* 0x000000020b067227 */ /* 0x000fe200078e00ff */
[----:B------:R-:W-:-:S03]  /*1020*/  @P0 SHF.R.U32.HI R12, RZ, R3, R14 ;  /* 0x00000003ff0c0219 */ /* 0x000fc6000001160e */
[----:B------:R-:W-:Y:S01]  /*1030*/  IMAD R13, R4, R13, R16 ;  /* 0x0000000d040d7224 */ /* 0x000fe200078e0210 */
[----:B------:R-:W-:Y:S01]  /*1040*/  @P0 SHF.R.U32.HI R11, RZ, R3, R6 ;  /* 0x00000003ff0b0219 */ /* 0x000fe20000011606 */
[----:B------:R-:W-:-:S04]  /*1050*/  IMAD R12, R12, R9, RZ ;  /* 0x000000090c0c7224 */ /* 0x000fc800078e02ff */
[----:B------:R-:W-:Y:S01]  /*1060*/  IMAD R6, R11, R9, RZ ;  /* 0x000000090b067224 */ /* 0x000fe200078e02ff */
[----:B------:R-:W-:-:S04]  /*1070*/  ISETP.GE.AND P1, PT, R5, R12, PT ;  /* 0x0000000c0500720c */ /* 0x000fc80003f26270 */
[----:B------:R-:W-:Y:S01]  /*1080*/  ISETP.GE.OR P1, PT, R7, R6, P1 ;  /* 0x000000060700720c */ /* 0x000fe20000f26670 */
[----:B------:R-:W-:-:S05]  /*1090*/  IMAD.HI.U32 R6, R5, R2, RZ ;  /* 0x0000000205067227 */ /* 0x000fca00078e00ff */
[----:B------:R-:W-:-:S04]  /*10a0*/  SHF.R.U32.HI R6, RZ, R3, R6 ;  /* 0x00000003ff067219 */ /* 0x000fc80000011606 */
[----:B------:R-:W-:-:S03]  /*10b0*/  SEL R6, R5, R6, !P0 ;  /* 0x0000000605067207 */ /* 0x000fc60004000000 */
[----:B------:R-:W-:Y:S01]  /*10c0*/  @!P1 IMAD.HI.U32 R8, R7, R2, RZ ;  /* 0x0000000207089227 */ /* 0x000fe200078e00ff */
[----:B------:R-:W-:-:S04]  /*10d0*/  IADD3 R2, PT, PT, -R6, RZ, RZ ;  /* 0x000000ff06027210 */ /* 0x000fc80007ffe1ff */
[----:B------:R-:W-:Y:S01]  /*10e0*/  @!P1 SHF.R.U32.HI R8, RZ, R3, R8 ;  /* 0x00000003ff089219 */ /* 0x000fe20000011608 */
[----:B------:R-:W-:-:S03]  /*10f0*/  IMAD R2, R9, R2, R5 ;  /* 0x0000000209027224 */ /* 0x000fc600078e0205 */
[----:B------:R-:W-:-:S05]  /*1100*/  @!P1 SEL R3, R7, R8, !P0 ;  /* 0x0000000807039207 */ /* 0x000fca0004000000 */
[--C-:B------:R-:W-:Y:S02]  /*1110*/  @!P1 IMAD.IADD R6, R6, 0x1, -R3.reuse ;  /* 0x0000000106069824 */ /* 0x100fe400078e0a03 */
[----:B------:R-:W-:Y:S01]  /*1120*/  @!P1 IMAD R3, R2, R11, R3 ;  /* 0x0000000b02039224 */ /* 0x000fe200078e0203 */
[----:B------:R-:W-:Y:S01]  /*1130*/  IADD3 R2, PT, PT, -R7, RZ, RZ ;  /* 0x000000ff07027210 */ /* 0x000fe20007ffe1ff */
[----:B------:R-:W-:Y:S02]  /*1140*/  @!P1 IMAD R5, R6, R9, R7 ;  /* 0x0000000906059224 */ /* 0x000fe400078e0207 */
[----:B------:R-:W-:Y:S02]  /*1150*/  @!P1 IMAD.MOV.U32 R7, RZ, RZ, R3 ;  /* 0x000000ffff079224 */ /* 0x000fe400078e0003 */
[----:B------:R-:W-:Y:S02]  /*1160*/  IMAD R2, R10, R2, R19 ;  /* 0x000000020a027224 */ /* 0x000fe400078e0213 */
[----:B------:R-:W-:-:S02]  /*1170*/  IMAD R16, R5, R4, R13 ;  /* 0x0000000405107224 */ /* 0x000fc400078e020d */
[----:B------:R-:W-:Y:S02]  /*1180*/  IMAD R19, R7, R10, R2 ;  /* 0x0000000a07137224 */ /* 0x000fe400078e0202 */
.L_x_15:
[----:B------:R-:W1:Y:S01]  /*1190*/  LDCU UR4, c[0x0][0xb30] ;  /* 0x00016600ff0477ac */ /* 0x000e620008000800 */
[----:B------:R-:W2:Y:S08]  /*11a0*/  S2UR UR45, SR_CgaCtaId ;  /* 0x00000000002d79c3 */ /* 0x000eb00000008800 */
[----:B------:R-:W3:Y:S01]  /*11b0*/  LDC R72, c[0x0][0xb24] ;  /* 0x0002c900ff487b82 */ /* 0x000ee20000000800 */
[----:B-1----:R-:W-:-:S09]  /*11c0*/  UISETP.NE.AND UP1, UPT, UR4, 0x1, UPT ;  /* 0x000000010400788c */ /* 0x002fd2000bf25270 */
[----:B--2---:R-:W-:Y:S05]  /*11d0*/  BRA.U UP1, `(.L_x_16) ;  /* 0x0000000101407547 */ /* 0x004fea000b800000 */
[----:B------:R-:W1:Y:S08]  /*11e0*/  LDC.64 R4, c[0x0][0xb10] ;  /* 0x0002c400ff047b82 */ /* 0x000e700000000a00 */
[----:B------:R-:W2:Y:S08]  /*11f0*/  LDC.64 R2, c[0x0][0xb18] ;  /* 0x0002c600ff027b82 */ /* 0x000eb00000000a00 */
[----:B------:R-:W4:Y:S08]  /*1200*/  LDC R6, c[0x0][0xb20] ;  /* 0x0002c800ff067b82 */ /* 0x000f300000000800 */
[----:B------:R-:W3:Y:S01]  /*1210*/  LDC R8, c[0x0][0xb0c] ;  /* 0x0002c300ff087b82 */ /* 0x000ee20000000800 */
[----:B-1----:R-:W-:-:S05]  /*1220*/  IMAD.HI.U32 R4, R19, R4, RZ ;  /* 0x0000000413047227 */ /* 0x002fca00078e00ff */
[----:B------:R-:W-:Y:S01]  /*1230*/  SHF.R.U32.HI R4, RZ, R5, R4 ;  /* 0x00000005ff047219 */ /* 0x000fe20000011604 */
[----:B--2---:R-:W-:Y:S01]  /*1240*/  IMAD.HI.U32 R3, R16, R3, RZ ;  /* 0x0000000310037227 */ /* 0x004fe200078e00ff */
[----:B------:R-:W-:-:S04]  /*1250*/  ISETP.NE.AND P0, PT, R2, 0x1, PT ;  /* 0x000000010200780c */ /* 0x000fc80003f05270 */
[----:B----4-:R-:W-:-:S04]  /*1260*/  SHF.R.U32.HI R3, RZ, R6, R3 ;  /* 0x00000006ff037219 */ /* 0x010fc80000011603 */
[----:B------:R-:W-:Y:S02]  /*1270*/  SEL R3, R16, R3, !P0 ;  /* 0x0000000310037207 */ /* 0x000fe40004000000 */
[----:B---3--:R-:W-:-:S04]  /*1280*/  ISETP.NE.AND P1, PT, R8, 0x1, PT ;  /* 0x000000010800780c */ /* 0x008fc80003f25270 */
[----:B------:R-:W-:-:S05]  /*1290*/  SEL R4, R19, R4, !P1 ;  /* 0x0000000413047207 */ /* 0x000fca0004800000 */
[----:B------:R-:W-:Y:S02]  /*12a0*/  IMAD.IADD R5, R3, 0x1, -R4 ;  /* 0x0000000103057824 */ /* 0x000fe400078e0a04 */
[----:B------:R-:W-:Y:S02]  /*12b0*/  IMAD.IADD R3, R4, 0x1, -R3 ;  /* 0x0000000104037824 */ /* 0x000fe400078e0a03 */
[----:B------:R-:W-:Y:S02]  /*12c0*/  IMAD R19, R5, R8, R19 ;  /* 0x0000000805137224 */ /* 0x000fe400078e0213 */
[----:B------:R-:W-:-:S07]  /*12d0*/  IMAD R16, R3, R2, R16 ;  /* 0x0000000203107224 */ /* 0x000fce00078e0210 */
.L_x_16:
[----:B------:R-:W-:Y:S01]  /*12e0*/  BAR.SYNC.DEFER_BLOCKING 0x0 ;  /* 0x0000000000007b1d */ /* 0x000fe20000010000 */
[----:B------:R-:W-:Y:S01]  /*12f0*/  UISETP.NE.AND UP1, UPT, UR8, 0x2, UPT ;  /* 0x000000020800788c */ /* 0x000fe2000bf25270 */
[----:B------:R-:W-:Y:S02]  /*1300*/  ISETP.NE.OR P5, PT, R0, 0x2, !P5 ;  /* 0x000000020000780c */ /* 0x000fe40006fa5670 */
[----:B------:R-:W-:-:S06]  /*1310*/  LOP3.LUT R2, R186, 0x1f, RZ, 0xc0, !PT ;  /* 0x0000001fba027812 */ /* 0x000fcc00078ec0ff */
[----:B------:R-:W-:Y:S05]  /*1320*/  BRA.U UP1, `(.L_x_17) ;  /* 0x0000001901e47547 */ /* 0x000fea000b800000 */
[----:B------:R-:W1:Y:S01]  /*1330*/  LDCU UR6, c[0x0][0x388] ;  /* 0x00007100ff0677ac */ /* 0x000e620008000800 */
[----:B------:R-:W2:Y:S01]  /*1340*/  LDC R11, c[0x0][0x370] ;  /* 0x0000dc00ff0b7b82 */ /* 0x000ea20000000800 */
[----:B------:R-:W-:Y:S01]  /*1350*/  PLOP3.LUT P0, PT, PT, PT, UP2, 0x80, 0x8 ;  /* 0x000000000008781c */ /* 0x000fe20003f0f028 */
[----:B------:R-:W-:Y:S01]  /*1360*/  IMAD.MOV.U32 R12, RZ, RZ, RZ ;  /* 0x000000ffff0c7224 */ /* 0x000fe200078e00ff */
[----:B------:R-:W4:Y:S01]  /*1370*/  LDCU UR4, c[0x0][0x38c] ;  /* 0x00007180ff0477ac */ /* 0x000f220008000800 */
[----:B------:R-:W-:Y:S02]  /*1380*/  ISETP.EQ.OR P4, PT, R2, RZ, P5 ;  /* 0x000000ff0200720c */ /* 0x000fe40002f82670 */
[----:B------:R-:W-:Y:S01]  /*1390*/  PLOP3.LUT P0, PT, P0, PT, PT, 0x8, 0x80 ;  /* 0x000000000080781c */ /* 0x000fe2000070e170 */
[----:B------:R-:W3:Y:S01]  /*13a0*/  LDCU UR35, c[0x0][0x390] ;  /* 0x00007200ff2377ac */ /* 0x000ee20008000800 */
[----:B------:R-:W2:Y:S01]  /*13b0*/  LDC R0, c[0x0][0x374] ;  /* 0x0000dd00ff007b82 */ /* 0x000ea20000000800 */
[----:B------:R-:W2:Y:S01]  /*13c0*/  LDCU.64 UR36, c[0x0][0x348] ;  /* 0x00006900ff2477ac */ /* 0x000ea20008000a00 */
[----:B------:R-:W-:Y:S01]  /*13d0*/  UMOV UR33, 0x1 ;  /* 0x0000000100217882 */ /* 0x000fe20000000000 */
[----:B------:R-:W-:Y:S01]  /*13e0*/  UMOV UR32, URZ ;  /* 0x000000ff00207c82 */ /* 0x000fe20008000000 */
[----:B-1----:R-:W-:Y:S01]  /*13f0*/  UIADD3 UR6, UPT, UPT, UR6, 0x3f, URZ ;  /* 0x0000003f06067890 */ /* 0x002fe2000fffe0ff */
[----:B------:R-:W-:Y:S01]  /*1400*/  UMOV UR20, URZ ;  /* 0x000000ff00147c82 */ /* 0x000fe20008000000 */
[----:B------:R-:W-:-:S02]  /*1410*/  UMOV UR31, URZ ;  /* 0x000000ff001f7c82 */ /* 0x000fc40008000000 */
[----:B------:R-:W-:-:S04]  /*1420*/  USHF.R.S32.HI UR5, URZ, 0x1f, UR6 ;  /* 0x0000001fff057899 */ /* 0x000fc80008011406 */
[----:B------:R-:W-:-:S04]  /*1430*/  ULEA.HI UR5, UR5, UR6, URZ, 0x6 ;  /* 0x0000000605057291 */ /* 0x000fc8000f8f30ff */
[----:B------:R-:W-:-:S04]  /*1440*/  USHF.R.S32.HI UR5, URZ, 0x6, UR5 ;  /* 0x00000006ff057899 */ /* 0x000fc80008011405 */
[----:B----4-:R-:W-:-:S04]  /*1450*/  UIMAD UR4, UR5, UR4, URZ ;  /* 0x00000004050472a4 */ /* 0x010fc8000f8e02ff */
[----:B---3--:R-:W-:-:S04]  /*1460*/  UIMAD UR35, UR4, UR35, URZ ;  /* 0x00000023042372a4 */ /* 0x008fc8000f8e02ff */
[----:B------:R-:W-:Y:S02]  /*1470*/  UISETP.NE.AND UP1, UPT, UR35, URZ, UPT ;  /* 0x000000ff2300728c */ /* 0x000fe4000bf25270 */
[----:B------:R-:W-:-:S04]  /*1480*/  UISETP.LT.U32.AND UP0, UPT, UR35, 0xc, UPT ;  /* 0x0000000c2300788c */ /* 0x000fc8000bf01070 */
[----:B------:R-:W-:-:S04]  /*1490*/  USEL UR34, UR35, 0xc, UP0 ;  /* 0x0000000c23227887 */ /* 0x000fc80008000000 */
[----:B------:R-:W-:Y:S02]  /*14a0*/  UIADD3 UR23, UPT, UPT, UR34, -0x1, URZ ;  /* 0xffffffff22177890 */ /* 0x000fe4000fffe0ff */
[----:B------:R-:W-:Y:S02]  /*14b0*/  @!UP1 UIADD3 UR23, UPT, UPT, UR34, URZ, URZ ;  /* 0x000000ff22179290 */ /* 0x000fe4000fffe0ff */
[----:B------:R-:W-:Y:S02]  /*14c0*/  UIADD3 UR34, UPT, UPT, UR35, -UR34, URZ ;  /* 0x8000002223227290 */ /* 0x000fe4000fffe0ff */
[----:B--2---:R-:W-:-:S12]  /*14d0*/  UIADD3 UR23, UPT, UPT, UR23, 0x1, URZ ;  /* 0x0000000117177890 */ /* 0x004fd8000fffe0ff */
.L_x_33:
[----:B------:R-:W1:Y:S01]  /*14e0*/  S2UR UR22, SR_CgaCtaId ;  /* 0x00000000001679c3 */ /* 0x000e620000008800 */
[----:B------:R-:W-:Y:S01]  /*14f0*/  UMOV UR4, 0x400 ;  /* 0x0000040000047882 */ /* 0x000fe20000000000 */
[----:B------:R-:W-:Y:S01]  /*1500*/  IMAD.U32 R2, RZ, RZ, UR33 ;  /* 0x00000021ff027e24 */ /* 0x000fe2000f8e00ff */
[----:B------:R-:W-:Y:S01]  /*1510*/  UISETP.NE.AND UP0, UPT, UR35, URZ, UPT ;  /* 0x000000ff2300728c */ /* 0x000fe2000bf05270 */
[----:B------:R-:W-:Y:S01]  /*1520*/  R2UR UR26, R16 ;  /* 0x00000000101a72ca */ /* 0x000fe200000e0000 */
[----:B------:R-:W-:Y:S01]  /*1530*/  IMAD.SHL.U32 R19, R19, 0x80, RZ ;  /* 0x0000008013137824 */ /* 0x000fe200078e00ff */
[----:B------:R-:W-:Y:S01]  /*1540*/  UMOV UR30, URZ ;  /* 0x000000ff001e7c82 */ /* 0x000fe20008000000 */
[----:B------:R-:W-:Y:S01]  /*1550*/  SHF.L.U32 R2, R2, 0x1f, RZ ;  /* 0x0000001f02027819 */ /* 0x000fe200000006ff */
[----:B------:R-:W-:Y:S01]  /*1560*/  UMOV UR29, URZ ;  /* 0x000000ff001d7c82 */ /* 0x000fe20008000000 */
[----:B------:R-:W-:-:S08]  /*1570*/  UMOV UR28, URZ ;  /* 0x000000ff001c7c82 */ /* 0x000fd00008000000 */
[----:B------:R-:W-:Y:S02]  /*1580*/  USHF.L.U32 UR26, UR26, 0x7, URZ ;  /* 0x000000071a1a7899 */ /* 0x000fe400080006ff */
[----:B-1----:R-:W-:-:S04]  /*1590*/  ULEA UR22, UR22, UR4, 0x18 ;  /* 0x0000000416167291 */ /* 0x002fc8000f8ec0ff */
[----:B------:R-:W-:-:S09]  /*15a0*/  ULEA UR4, UR32, UR22, 0x3 ;  /* 0x0000001620047291 */ /* 0x000fd2000f8e18ff */
[----:B--2---:R1:W2:Y:S01]  /*15b0*/  SYNCS.PHASECHK.TRANS64.TRYWAIT P2, [UR4+0x60], R2 ;  /* 0x00006002ff0075a7 */ /* 0x0042a20008041104 */
[----:B---3--:R-:W-:Y:S05]  /*15c0*/  BRA.U !UP0, `(.L_x_18) ;  /* 0x0000000508687547 */ /* 0x008fea000b800000 */
[----:B------:R-:W3:Y:S01]  /*15d0*/  LDC.64 R8, c[0x0][0x480] ;  /* 0x00012000ff087b82 */ /* 0x000ee20000000a00 */
[----:B------:R-:W4:Y:S01]  /*15e0*/  LDCU UR16, c[0x0][0x390] ;  /* 0x00007200ff1077ac */ /* 0x000f220008000800 */
[----:B------:R-:W2:Y:S06]  /*15f0*/  LDCU UR17, c[0x0][0x38c] ;  /* 0x00007180ff1177ac */ /* 0x000eac0008000800 */
[----:B------:R-:W4:Y:S01]  /*1600*/  LDC.64 R6, c[0x0][0x488] ;  /* 0x00012200ff067b82 */ /* 0x000f220000000a00 */
[----:B------:R-:W2:Y:S01]  /*1610*/  LDCU.64 UR14, c[0x0][0x4b8] ;  /* 0x00009700ff0e77ac */ /* 0x000ea20008000a00 */
[----:B------:R-:W-:Y:S01]  /*1620*/  UIADD3 UR31, UPT, UPT, UR23, UR20, URZ ;  /* 0x00000014171f7290 */ /* 0x000fe2000fffe0ff */
[----:B------:R-:W-:-:S05]  /*1630*/  UMOV UR30, URZ ;  /* 0x000000ff001e7c82 */ /* 0x000fca0008000000 */
[----:B-1----:R-:W1:Y:S01]  /*1640*/  LDC.64 R2, c[0x0][0x490] ;  /* 0x00012400ff027b82 */ /* 0x002e620000000a00 */
[----:B------:R-:W-:Y:S01]  /*1650*/  UMOV UR18, UR32 ;  /* 0x0000002000127c82 */ /* 0x000fe20008000000 */
[----:B------:R-:W-:Y:S01]  /*1660*/  UMOV UR28, URZ ;  /* 0x000000ff001c7c82 */ /* 0x000fe20008000000 */
[----:B------:R-:W-:Y:S01]  /*1670*/  UMOV UR29, URZ ;  /* 0x000000ff001d7c82 */ /* 0x000fe20008000000 */
[----:B---3--:R-:W-:Y:S01]  /*1680*/  IMAD.HI.U32 R9, R19, R9, RZ ;  /* 0x0000000913097227 */ /* 0x008fe200078e00ff */
[----:B------:R-:W-:-:S03]  /*1690*/  ISETP.NE.AND P1, PT, R8, 0x1, PT ;  /* 0x000000010800780c */ /* 0x000fc60003f25270 */
[----:B------:R-:W3:Y:S01]  /*16a0*/  LDC.64 R4, c[0x0][0x4b0] ;  /* 0x00012c00ff047b82 */ /* 0x000ee20000000a00 */
[----:B----4-:R-:W-:-:S04]  /*16b0*/  SHF.R.U32.HI R6, RZ, R6, R9 ;  /* 0x00000006ff067219 */ /* 0x010fc80000011609 */
[----:B------:R-:W-:Y:S02]  /*16c0*/  SEL R6, R19, R6, !P1 ;  /* 0x0000000613067207 */ /* 0x000fe40004800000 */
[----:B------:R-:W-:Y:S02]  /*16d0*/  ISETP.NE.AND P1, PT, R7, 0x1, PT ;  /* 0x000000010700780c */ /* 0x000fe40003f25270 */
[C---:B------:R-:W-:Y:S01]  /*16e0*/  R2UR UR4, R6.reuse ;  /* 0x00000000060472ca */ /* 0x040fe200000e0000 */
[----:B-1----:R-:W-:-:S04]  /*16f0*/  IMAD.HI.U32 R2, R6, R2, RZ ;  /* 0x0000000206027227 */ /* 0x002fc800078e00ff */
[----:B------:R-:W-:Y:S01]  /*1700*/  IMAD.MOV R14, RZ, RZ, -R6 ;  /* 0x000000ffff0e7224 */ /* 0x000fe200078e0a06 */
[----:B------:R-:W-:-:S03]  /*1710*/  SHF.R.U32.HI R2, RZ, R3, R2 ;  /* 0x00000003ff027219 */ /* 0x000fc60000011602 */
[----:B------:R-:W-:Y:S01]  /*1720*/  IMAD R14, R8, R14, R19 ;  /* 0x0000000e080e7224 */ /* 0x000fe200078e0213 */
[----:B------:R-:W-:Y:S01]  /*1730*/  R2UR UR13, R2 ;  /* 0x00000000020d72ca */ /* 0x000fe200000e0000 */
[----:B------:R-:W-:Y:S01]  /*1740*/  VOTEU.ANY UP0, P1 ;  /* 0x0000000000ff7886 */ /* 0x000fe20000800100 */
[----:B------:R-:W1:Y:S01]  /*1750*/  LDC.64 R2, c[0x0][0x4d0] ;  /* 0x00013400ff027b82 */ /* 0x000e620000000a00 */
[----:B---3--:R-:W-:Y:S02]  /*1760*/  R2UR UR8, R4 ;  /* 0x00000000040872ca */ /* 0x008fe400000e0000 */
[----:B------:R-:W-:Y:S02]  /*1770*/  R2UR UR9, R14 ;  /* 0x000000000e0972ca */ /* 0x000fe400000e0000 */
[----:B------:R-:W-:-:S06]  /*1780*/  R2UR UR6, R5 ;  /* 0x00000000050672ca */ /* 0x000fcc00000e0000 */
[----:B------:R-:W-:Y:S01]  /*1790*/  USEL UR13, UR4, UR13, !UP0 ;  /* 0x0000000d040d7287 */ /* 0x000fe2000c000000 */
[----:B------:R-:W3:Y:S05]  /*17a0*/  LDCU.64 UR4, c[0x0][0x4d8] ;  /* 0x00009b00ff0477ac */ /* 0x000eea0008000a00 */
[----:B------:R-:W-:-:S04]  /*17b0*/  IMAD R9, RZ, RZ, -UR13 ;  /* 0x8000000dff097e24 */ /* 0x000fc8000f8e02ff */
[----:B------:R-:W-:Y:S01]  /*17c0*/  IMAD R9, R7, R9, R6 ;  /* 0x0000000907097224 */ /* 0x000fe200078e0206 */
[----:B-1----:R-:W-:-:S04]  /*17d0*/  R2UR UR11, R2 ;  /* 0x00000000020b72ca */ /* 0x002fc800000e0000 */
[----:B------:R-:W-:Y:S02]  /*17e0*/  R2UR UR7, R9 ;  /* 0x00000000090772ca */ /* 0x000fe400000e0000 */
[----:B------:R-:W-:-:S07]  /*17f0*/  R2UR UR12, R3 ;  /* 0x00000000030c72ca */ /* 0x000fce00000e0000 */
[----:B------:R-:W-:-:S06]  /*1800*/  UIMAD UR11, UR9, UR8, UR11 ;  /* 0x00000008090b72a4 */ /* 0x000fcc000f8e020b */
[----:B--23--:R-:W-:-:S12]  /*1810*/  UIMAD UR12, UR7, UR6, UR12 ;  /* 0x00000006070c72a4 */ /* 0x00cfd8000f8e020c */
.L_x_23:
[----:B------:R-:W-:Y:S01]  /*1820*/  @!P5 MOV R3, 0x4000 ;  /* 0x000040000003d802 */ /* 0x000fe20000000f00 */
[----:B------:R-:W-:Y:S01]  /*1830*/  ULEA UR9, UR18, UR22, 0x3 ;  /* 0x0000001612097291 */ /* 0x000fe2000f8e18ff */
[----:B----4-:R-:W-:Y:S11]  /*1840*/  @P2 BRA `(.L_x_19) ;  /* 0x0000000000102947 */ /* 0x010ff60003800000 */
[----:B------:R-:W-:Y:S04]  /*1850*/  MOV R2, UR33 ;  /* 0x0000002100027c02 */ /* 0x000fe80008000f00 */
[----:B------:R-:W-:Y:S04]  /*1860*/  SHF.L.U32 R5, R2, 0x1f, RZ ;  /* 0x0000001f02057819 */ /* 0x000fe800000006ff */
[----:B------:R-:W1:Y:S02]  /*1870*/  SYNCS.PHASECHK.TRANS64.TRYWAIT P1, [UR9+0x60], R5 ;  /* 0x00006005ff0075a7 */ /* 0x000e640008021109 */
[----:B-1----:R-:W-:Y:S05]  /*1880*/  @!P1 BRA `(.L_x_20) ;  /* 0x0000007000489947 */ /* 0x002fea0003800000 */
.L_x_19:
[----:B------:R2:W-:Y:S01]  /*1890*/  @!P5 SYNCS.ARRIVE.TRANS64 RZ, [UR9], R3 ;  /* 0x00000003ffffd9a7 */ /* 0x0005e20008000009 */
[----:B------:R-:W-:Y:S04]  /*18a0*/  BSSY.RECONVERGENT B0, `(.L_x_21) ;  /* 0x0000003000007945 */ /* 0x000fe80003800200 */
[----:B------:R-:W-:Y:S05]  /*18b0*/  @P4 BRA `(.L_x_22) ;  /* 0x0000000000044947 */ /* 0x000fea0003800000 */
[----:B------:R-:W-:Y:S05]  /*18c0*/  BPT.TRAP 0x1 ;  /* 0x000000040000795c */ /* 0x000fea0000300000 */
.L_x_22:
[----:B------:R-:W-:Y:S05]  /*18d0*/  BSYNC.RECONVERGENT B0 ;  /* 0x0000000000007941 */ /* 0x000fea0003800200 */
.L_x_21:
[----:B------:R-:W-:Y:S02]  /*18e0*/  UIADD3 UR32, UPT, UPT, UR18, 0x1, URZ ;  /* 0x0000000112207890 */ /* 0x000fe4000fffe0ff */
[----:B------:R-:W-:Y:S02]  /*18f0*/  UIMAD UR7, UR28, UR14, UR4 ;  /* 0x0000000e1c0772a4 */ /* 0x000fe4000f8e0204 */
[----:B------:R-:W-:Y:S02]  /*1900*/  UISETP.NE.AND UP0, UPT, UR32, 0xc, UPT ;  /* 0x0000000c2000788c */ /* 0x000fe4000bf05270 */
[----:B------:R-:W-:Y:S02]  /*1910*/  UIMAD UR6, UR29, UR15, UR5 ;  /* 0x0000000f1d0672a4 */ /* 0x000fe4000f8e0205 */
[----:B------:R-:W-:Y:S02]  /*1920*/  USEL UR8, URZ, 0x1, UP0 ;  /* 0x00000001ff087887 */ /* 0x000fe40008000000 */
[----:B------:R-:W-:Y:S02]  /*1930*/  USEL UR32, UR32, URZ, UP0 ;  /* 0x000000ff20207287 */ /* 0x000fe40008000000 */
[----:B------:R-:W-:Y:S02]  /*1940*/  ULOP3.LUT UR33, UR33, UR8, URZ, 0x3c, !UPT ;  /* 0x0000000821217292 */ /* 0x000fe4000f8e3cff */
[----:B------:R-:W-:Y:S02]  /*1950*/  ULEA UR8, UR32, UR22, 0x3 ;  /* 0x0000001620087291 */ /* 0x000fe4000f8e18ff */
[----:B------:R-:W-:Y:S02]  /*1960*/  ULEA UR21, UR18, UR22, 0xd ;  /* 0x0000001612157291 */ /* 0x000fe4000f8e68ff */
[----:B------:R-:W-:Y:S01]  /*1970*/  UIADD3 UR44, UP1, UPT, UR36, 0x80, URZ ;  /* 0x00000080242c7890 */ /* 0x000fe2000ff3e0ff */
[----:B-1----:R-:W-:Y:S01]  /*1980*/  MOV R2, UR33 ;  /* 0x0000002100027c02 */ /* 0x002fe20008000f00 */
[----:B------:R-:W-:Y:S02]  /*1990*/  UPRMT UR42, UR7, 0x40, UR6 ;  /* 0x00000040072a7896 */ /* 0x000fe40008000006 */
[----:B------:R-:W-:Y:S01]  /*19a0*/  UIADD3 UR24, UPT, UPT, UR21, 0x20400, URZ ;  /* 0x0002040015187890 */ /* 0x000fe2000fffe0ff */
[----:B--2---:R-:W-:Y:S01]  /*19b0*/  SHF.L.U32 R3, R2, 0x1f, RZ ;  /* 0x0000001f02037819 */ /* 0x004fe200000006ff */
[----:B------:R-:W-:Y:S02]  /*19c0*/  USHF.L.U32 UR10, UR30, 0x6, URZ ;  /* 0x000000061e0a7899 */ /* 0x000fe400080006ff */
[----:B------:R-:W-:Y:S01]  /*19d0*/  UIADD3.X UR45, UPT, UPT, URZ, UR37, URZ, UP1, !UPT ;  /* 0x00000025ff2d7290 */ /* 0x000fe20008ffe4ff */
[----:B------:R3:W4:Y:S01]  /*19e0*/  SYNCS.PHASECHK.TRANS64.TRYWAIT P2, [UR8+0x60], R3 ;  /* 0x00006003ff0075a7 */ /* 0x0007220008041108 */
[----:B------:R-:W-:Y:S02]  /*19f0*/  UIADD3 UR8, UPT, UPT, UR21, 0x8400, URZ ;  /* 0x0000840015087890 */ /* 0x000fe4000fffe0ff */
[----:B------:R-:W-:Y:S02]  /*1a00*/  UPRMT UR21, UR42, 0x5410, URZ ;  /* 0x000054102a157896 */ /* 0x000fe400080000ff */
[----:B------:R-:W-:Y:S02]  /*1a10*/  UIADD3 UR40, UP0, UPT, UR36, 0x180, URZ ;  /* 0x0000018024287890 */ /* 0x000fe4000ff1e0ff */
[----:B------:R-:W-:Y:S02]  /*1a20*/  UIADD3 UR19, UPT, UPT, UR28, 0x1, URZ ;  /* 0x000000011c137890 */ /* 0x000fe4000fffe0ff */
[----:B------:R-:W-:Y:S02]  /*1a30*/  UIADD3.X UR41, UPT, UPT, URZ, UR37, URZ, UP0, !UPT ;  /* 0x00000025ff297290 */ /* 0x000fe400087fe4ff */
[----:B------:R-:W-:Y:S01]  /*1a40*/  UISETP.NE.AND UP2, UPT, UR19, UR17, UPT ;  /* 0x000000111300728c */ /* 0x000fe2000bf45270 */
[----:B------:R-:W-:Y:S01]  /*1a50*/  UTMALDG.4D.IM2COL [UR8], [UR44], UR21 ;  /* 0x000000082c0073b4 */ /* 0x000fe20008058015 */
[----:B------:R-:W-:Y:S02]  /*1a60*/  UIADD3 UR18, UPT, UPT, UR29, 0x1, URZ ;  /* 0x000000011d127890 */ /* 0x000fe4000fffe0ff */
[----:B------:R-:W-:Y:S02]  /*1a70*/  UIADD3 UR20, UPT, UPT, UR20, 0x1, URZ ;  /* 0x0000000114147890 */ /* 0x000fe4000fffe0ff */
[----:B------:R-:W-:Y:S01]  /*1a80*/  UIADD3 UR42, UPT, UPT, UR30, 0x1, URZ ;  /* 0x000000011e2a7890 */ /* 0x000fe2000fffe0ff */
[----:B------:R-:W-:Y:S01]  /*1a90*/  UMOV UR38, 0x0 ;  /* 0x0000000000267882 */ /* 0x000fe20000000000 */
[----:B------:R-:W-:Y:S01]  /*1aa0*/  UMOV UR39, 0x10000000 ;  /* 0x1000000000277882 */ /* 0x000fe20000000000 */
[----:B------:R-:W-:Y:S02]  /*1ab0*/  UMOV UR25, UR9 ;  /* 0x0000000900197c82 */ /* 0x000fe40008000000 */
[----:B------:R-:W-:Y:S01]  /*1ac0*/  @UP2 UIADD3 UR18, UPT, UPT, UR29, URZ, URZ ;  /* 0x000000ff1d122290 */ /* 0x000fe2000fffe0ff */
[----:B------:R-:W-:Y:S03]  /*1ad0*/  UMOV UR27, UR10 ;  /* 0x0000000a001b7c82 */ /* 0x000fe60008000000 */
[----:B------:R-:W-:Y:S01]  /*1ae0*/  UISETP.NE.AND UP0, UPT, UR18, UR16, UPT ;  /* 0x000000101200728c */ /* 0x000fe2000bf05270 */
[----:B------:R1:W-:Y:S10]  /*1af0*/  UTMALDG.4D [UR24], [UR40], desc[UR38] ;  /* 0x00002618280075b4 */ /* 0x0003f40008019000 */
[----:B------:R-:W-:Y:S07]  /*1b00*/  @UP0 UIADD3 UR42, UPT, UPT, UR30, URZ, URZ ;  /* 0x000000ff1e2a0290 */ /* 0x000fee000fffe0ff */
[----:B------:R-:W-:Y:S01]  /*1b10*/  UMOV UR30, UR42 ;  /* 0x0000002a001e7c82 */ /* 0x000fe20008000000 */
[----:B-1----:R-:W-:Y:S02]  /*1b20*/  USEL UR29, UR18, URZ, UP0 ;  /* 0x000000ff121d7287 */ /* 0x002fe40008000000 */
[----:B------:R-:W-:Y:S02]  /*1b30*/  UISETP.NE.AND UP0, UPT, UR20, UR31, UPT ;  /* 0x0000001f1400728c */ /* 0x000fe4000bf05270 */
[----:B------:R-:W-:Y:S01]  /*1b40*/  USEL UR28, UR19, URZ, UP2 ;  /* 0x000000ff131c7287 */ /* 0x000fe20009000000 */
[----:B------:R-:W-:Y:S06]  /*1b50*/  UMOV UR18, UR32 ;  /* 0x0000002000127c82 */ /* 0x000fec0008000000 */
[----:B---3--:R-:W-:Y:S05]  /*1b60*/  BRA.U UP0, `(.L_x_23) ;  /* 0xfffffffd002c7547 */ /* 0x008fea000b83ffff */
.L_x_18:
[----:B------:R-:W-:Y:S01]  /*1b70*/  ULEA UR4, UR32, UR22, 0x3 ;  /* 0x0000001620047291 */ /* 0x000fe2000f8e18ff */
[----:B-1----:R-:W-:Y:S01]  /*1b80*/  MOV R2, UR33 ;  /* 0x0000002100027c02 */ /* 0x002fe20008000f00 */
[----:B------:R-:W-:Y:S01]  /*1b90*/  @!P0 SYNCS.ARRIVE.TRANS64.A1T0 RZ, [UR22+0xe8], RZ ;  /* 0x0000e8ffffff89a7 */ /* 0x000fe20008100016 */
[----:B------:R-:W-:Y:S02]  /*1ba0*/  UISETP.GE.AND UP0, UPT, UR34, 0x1, UPT ;  /* 0x000000012200788c */ /* 0x000fe4000bf06270 */
[----:B------:R-:W-:-:S04]  /*1bb0*/  SHF.L.U32 R2, R2, 0x1f, RZ ;  /* 0x0000001f02027819 */ /* 0x000fc800000006ff */
[----:B------:R1:W3:Y:S03]  /*1bc0*/  SYNCS.PHASECHK.TRANS64.TRYWAIT P1, [UR4+0x60], R2 ;  /* 0x00006002ff0075a7 */ /* 0x0002e60008021104 */
[----:B------:R-:W-:Y:S05]  /*1bd0*/  BRA.U !UP0, `(.L_x_24) ;  /* 0x0000000508707547 */ /* 0x000fea000b800000 */
[----:B------:R-:W4:Y:S01]  /*1be0*/  LDC.64 R8, c[0x0][0x480] ;  /* 0x00012000ff087b82 */ /* 0x000f220000000a00 */
[----:B------:R-:W2:Y:S01]  /*1bf0*/  LDCU UR25, c[0x0][0x390] ;  /* 0x00007200ff1977ac */ /* 0x000ea20008000800 */
[----:B------:R-:W2:Y:S06]  /*1c00*/  LDCU UR27, c[0x0][0x38c] ;  /* 0x00007180ff1b77ac */ /* 0x000eac0008000800 */
[----:B------:R-:W4:Y:S01]  /*1c10*/  LDC.64 R6, c[0x0][0x488] ;  /* 0x00012200ff067b82 */ /* 0x000f220000000a00 */
[----:B------:R-:W2:Y:S01]  /*1c20*/  LDCU.64 UR14, c[0x0][0x4b8] ;  /* 0x00009700ff0e77ac */ /* 0x000ea20008000a00 */
[----:B------:R-:W-:Y:S01]  /*1c30*/  UIADD3 UR31, UPT, UPT, UR34, UR31, URZ ;  /* 0x0000001f221f7290 */ /* 0x000fe2000fffe0ff */
[----:B------:R-:W-:-:S05]  /*1c40*/  UMOV UR40, UR34 ;  /* 0x0000002200287c82 */ /* 0x000fca0008000000 */
[----:B-1----:R-:W1:Y:S01]  /*1c50*/  LDC.64 R2, c[0x0][0x490] ;  /* 0x00012400ff027b82 */ /* 0x002e620000000a00 */
[----:B------:R-:W-:Y:S01]  /*1c60*/  UMOV UR38, UR32 ;  /* 0x0000002000267c82 */ /* 0x000fe20008000000 */
[----:B----4-:R-:W-:Y:S01]  /*1c70*/  IMAD.HI.U32 R9, R19, R9, RZ ;  /* 0x0000000913097227 */ /* 0x010fe200078e00ff */
[----:B------:R-:W-:-:S05]  /*1c80*/  ISETP.NE.AND P0, PT, R8, 0x1, PT ;  /* 0x000000010800780c */ /* 0x000fca0003f05270 */
[----:B------:R-:W4:Y:S01]  /*1c90*/  LDC.64 R4, c[0x0][0x4b0] ;  /* 0x00012c00ff047b82 */ /* 0x000f220000000a00 */
[----:B------:R-:W-:-:S04]  /*1ca0*/  SHF.R.U32.HI R6, RZ, R6, R9 ;  /* 0x00000006ff067219 */ /* 0x000fc80000011609 */
        /* <DEDUP_REMOVED lines=10> */
[----:B----4-:R-:W-:Y:S02]  /*1d50*/  R2UR UR8, R4 ;  /* 0x00000000040872ca */ /* 0x010fe400000e0000 */
[----:B------:R-:W-:Y:S02]  /*1d60*/  R2UR UR9, R9 ;  /* 0x00000000090972ca */ /* 0x000fe400000e0000 */
[----:B------:R-:W-:-:S06]  /*1d70*/  R2UR UR6, R5 ;  /* 0x00000000050672ca */ /* 0x000fcc00000e0000 */
[----:B------:R-:W-:Y:S01]  /*1d80*/  USEL UR21, UR4, UR21, !UP0 ;  /* 0x0000001504157287 */ /* 0x000fe2000c000000 */
[----:B------:R-:W4:Y:S05]  /*1d90*/  LDCU.64 UR4, c[0x0][0x4d8] ;  /* 0x00009b00ff0477ac */ /* 0x000f2a0008000a00 */
[----:B------:R-:W-:-:S04]  /*1da0*/  IMAD R14, RZ, RZ, -UR21 ;  /* 0x80000015ff0e7e24 */ /* 0x000fc8000f8e02ff */
[----:B------:R-:W-:Y:S01]  /*1db0*/  IMAD R14, R7, R14, R6 ;  /* 0x0000000e070e7224 */ /* 0x000fe200078e0206 */
[----:B-1----:R-:W-:-:S04]  /*1dc0*/  R2UR UR19, R2 ;  /* 0x00000000021372ca */ /* 0x002fc800000e0000 */
[----:B------:R-:W-:Y:S02]  /*1dd0*/  R2UR UR7, R14 ;  /* 0x000000000e0772ca */ /* 0x000fe400000e0000 */
[----:B------:R-:W-:-:S07]  /*1de0*/  R2UR UR20, R3 ;  /* 0x00000000031472ca */ /* 0x000fce00000e0000 */
[----:B------:R-:W-:-:S06]  /*1df0*/  UIMAD UR19, UR9, UR8, UR19 ;  /* 0x00000008091372a4 */ /* 0x000fcc000f8e0213 */
[----:B--2-4-:R-:W-:-:S12]  /*1e00*/  UIMAD UR20, UR7, UR6, UR20 ;  /* 0x00000006071472a4 */ /* 0x014fd8000f8e0214 */
.L_x_29:
[----:B------:R-:W-:Y:S01]  /*1e10*/  @!P5 MOV R3, 0x4000 ;  /* 0x000040000003d802 */ /* 0x000fe20000000f00 */
[----:B------:R-:W-:Y:S01]  /*1e20*/  ULEA UR17, UR38, UR22, 0x3 ;  /* 0x0000001626117291 */ /* 0x000fe2000f8e18ff */
[----:B--23--:R-:W-:Y:S11]  /*1e30*/  @P1 BRA `(.L_x_25) ;  /* 0x0000000000101947 */ /* 0x00cff60003800000 */
[----:B------:R-:W-:Y:S04]  /*1e40*/  MOV R2, UR33 ;  /* 0x0000002100027c02 */ /* 0x000fe80008000f00 */
[----:B------:R-:W-:Y:S04]  /*1e50*/  SHF.L.U32 R5, R2, 0x1f, RZ ;  /* 0x0000001f02057819 */ /* 0x000fe800000006ff */
[----:B------:R-:W1:Y:S02]  /*1e60*/  SYNCS.PHASECHK.TRANS64.TRYWAIT P0, [UR17+0x60], R5 ;  /* 0x00006005ff0075a7 */ /* 0x000e640008001111 */
[----:B-1----:R-:W-:Y:S05]  /*1e70*/  @!P0 BRA `(.L_x_26) ;  /* 0x0000006800e48947 */ /* 0x002fea0003800000 */
.L_x_25:
[----:B------:R2:W-:Y:S01]  /*1e80*/  @!P5 SYNCS.ARRIVE.TRANS64 RZ, [UR17], R3 ;  /* 0x00000003ffffd9a7 */ /* 0x0005e20008000011 */
[----:B------:R-:W-:Y:S04]  /*1e90*/  BSSY.RECONVERGENT B0, `(.L_x_27) ;  /* 0x0000003000007945 */ /* 0x000fe80003800200 */
[----:B------:R-:W-:Y:S05]  /*1ea0*/  @P4 BRA `(.L_x_28) ;  /* 0x0000000000044947 */ /* 0x000fea0003800000 */
[----:B------:R-:W-:Y:S05]  /*1eb0*/  BPT.TRAP 0x1 ;  /* 0x000000040000795c */ /* 0x000fea0000300000 */
.L_x_28:
[----:B------:R-:W-:Y:S05]  /*1ec0*/  BSYNC.RECONVERGENT B0 ;  /* 0x0000000000007941 */ /* 0x000fea0003800200 */
.L_x_27:
        /* <DEDUP_REMOVED lines=8> */
[----:B------:R-:W-:Y:S02]  /*1f50*/  UIADD3 UR39, UPT, UPT, UR28, 0x1, URZ ;  /* 0x000000011c277890 */ /* 0x000fe4000fffe0ff */
[----:B------:R-:W-:Y:S01]  /*1f60*/  UIADD3 UR46, UP1, UPT, UR36, 0x80, URZ ;  /* 0x00000080242e7890 */ /* 0x000fe2000ff3e0ff */
[----:B-1----:R-:W-:Y:S01]  /*1f70*/  MOV R2, UR33 ;  /* 0x0000002100027c02 */ /* 0x002fe20008000f00 */
[----:B------:R-:W-:Y:S02]  /*1f80*/  UPRMT UR41, UR6, 0x40, UR7 ;  /* 0x0000004006297896 */ /* 0x000fe40008000007 */
[----:B------:R-:W-:Y:S01]  /*1f90*/  UISETP.NE.AND UP2, UPT, UR39, UR27, UPT ;  /* 0x0000001b2700728c */ /* 0x000fe2000bf45270 */
[----:B--2---:R-:W-:Y:S01]  /*1fa0*/  SHF.L.U32 R3, R2, 0x1f, RZ ;  /* 0x0000001f02037819 */ /* 0x004fe200000006ff */
[----:B------:R-:W-:Y:S02]  /*1fb0*/  USHF.L.U32 UR18, UR30, 0x6, URZ ;  /* 0x000000061e127899 */ /* 0x000fe400080006ff */
[----:B------:R-:W-:Y:S01]  /*1fc0*/  UIADD3.X UR47, UPT, UPT, URZ, UR37, URZ, UP1, !UPT ;  /* 0x00000025ff2f7290 */ /* 0x000fe20008ffe4ff */
[----:B------:R1:W2:Y:S01]  /*1fd0*/  SYNCS.PHASECHK.TRANS64.TRYWAIT P1, [UR8+0x60], R3 ;  /* 0x00006003ff0075a7 */ /* 0x0002a20008021108 */
[----:B------:R-:W-:Y:S02]  /*1fe0*/  ULEA UR8, UR38, UR22, 0xd ;  /* 0x0000001626087291 */ /* 0x000fe4000f8e68ff */
[----:B------:R-:W-:Y:S02]  /*1ff0*/  UPRMT UR48, UR41, 0x5410, URZ ;  /* 0x0000541029307896 */ /* 0x000fe400080000ff */
[----:B------:R-:W-:Y:S02]  /*2000*/  UIADD3 UR16, UPT, UPT, UR8, 0x8400, URZ ;  /* 0x0000840008107890 */ /* 0x000fe4000fffe0ff */
[----:B------:R-:W-:Y:S02]  /*2010*/  UIADD3 UR44, UP0, UPT, UR36, 0x180, URZ ;  /* 0x00000180242c7890 */ /* 0x000fe4000ff1e0ff */
[----:B------:R-:W-:Y:S02]  /*2020*/  UIADD3 UR8, UPT, UPT, UR8, 0x20400, URZ ;  /* 0x0002040008087890 */ /* 0x000fe4000fffe0ff */
[----:B------:R-:W-:Y:S02]  /*2030*/  UIADD3.X UR45, UPT, UPT, URZ, UR37, URZ, UP0, !UPT ;  /* 0x00000025ff2d7290 */ /* 0x000fe400087fe4ff */
[----:B------:R-:W-:Y:S01]  /*2040*/  UIADD3 UR38, UPT, UPT, UR29, 0x1, URZ ;  /* 0x000000011d267890 */ /* 0x000fe2000fffe0ff */
[----:B------:R1:W-:Y:S01]  /*2050*/  UTMALDG.4D.IM2COL [UR16], [UR46], UR48 ;  /* 0x000000102e0073b4 */ /* 0x0003e20008058030 */
[----:B------:R-:W-:Y:S02]  /*2060*/  @UP2 UIADD3 UR38, UPT, UPT, UR29, URZ, URZ ;  /* 0x000000ff1d262290 */ /* 0x000fe4000fffe0ff */
[----:B------:R-:W-:Y:S02]  /*2070*/  UIADD3 UR41, UPT, UPT, UR30, 0x1, URZ ;  /* 0x000000011e297890 */ /* 0x000fe4000fffe0ff */
[----:B------:R-:W-:Y:S02]  /*2080*/  UISETP.NE.AND UP0, UPT, UR38, UR25, UPT ;  /* 0x000000192600728c */ /* 0x000fe4000bf05270 */
[----:B------:R-:W-:Y:S01]  /*2090*/  UIADD3 UR49, UPT, UPT, UR40, -0x1, URZ ;  /* 0xffffffff28317890 */ /* 0x000fe2000fffe0ff */
[----:B------:R-:W-:Y:S01]  /*20a0*/  UMOV UR42, 0x0 ;  /* 0x00000000002a7882 */ /* 0x000fe20000000000 */
[----:B------:R-:W-:Y:S01]  /*20b0*/  UMOV UR43, 0x10000000 ;  /* 0x10000000002b7882 */ /* 0x000fe20000000000 */
[----:B------:R-:W-:Y:S01]  /*20c0*/  UMOV UR10, UR26 ;  /* 0x0000001a000a7c82 */ /* 0x000fe20008000000 */
[----:B------:R-:W-:Y:S01]  /*20d0*/  UMOV UR12, UR28 ;  /* 0x0000001c000c7c82 */ /* 0x000fe20008000000 */
[----:B------:R-:W-:Y:S01]  /*20e0*/  USEL UR28, UR39, URZ, UP2 ;  /* 0x000000ff271c7287 */ /* 0x000fe20009000000 */
[----:B------:R-:W-:Y:S03]  /*20f0*/  UMOV UR13, UR29 ;  /* 0x0000001d000d7c82 */ /* 0x000fe60008000000 */
[----:B------:R-:W-:Y:S02]  /*2100*/  @UP0 UIADD3 UR41, UPT, UPT, UR30, URZ, URZ ;  /* 0x000000ff1e290290 */ /* 0x000fe4000fffe0ff */
[----:B------:R-:W-:Y:S01]  /*2110*/  USEL UR29, UR38, URZ, UP0 ;  /* 0x000000ff261d7287 */ /* 0x000fe20008000000 */
[----:B------:R-:W-:Y:S01]  /*2120*/  UMOV UR9, UR17 ;  /* 0x0000001100097c82 */ /* 0x000fe20008000000 */
[----:B------:R-:W-:Y:S01]  /*2130*/  UMOV UR11, UR18 ;  /* 0x00000012000b7c82 */ /* 0x000fe20008000000 */
[----:B------:R-:W-:Y:S01]  /*2140*/  UISETP.GT.U32.AND UP0, UPT, UR40, 0x1, UPT ;  /* 0x000000012800788c */ /* 0x000fe2000bf04070 */
[----:B------:R1:W-:Y:S01]  /*2150*/  UTMALDG.4D [UR8], [UR44], desc[UR42] ;  /* 0x00002a082c0075b4 */ /* 0x0003e20008019000 */
[----:B------:R-:W-:Y:S01]  /*2160*/  UMOV UR38, UR32 ;  /* 0x0000002000267c82 */ /* 0x000fe20008000000 */
[----:B------:R-:W-:Y:S01]  /*2170*/  UMOV UR40, UR49 ;  /* 0x0000003100287c82 */ /* 0x000fe20008000000 */
[----:B------:R-:W-:Y:S05]  /*2180*/  UMOV UR30, UR41 ;  /* 0x00000029001e7c82 */ /* 0x000fea0008000000 */
[----:B-1----:R-:W-:Y:S05]  /*2190*/  BRA.U UP0, `(.L_x_29) ;  /* 0xfffffffd001c7547 */ /* 0x002fea000b83ffff */
.L_x_24:
[----:B------:R-:W-:Y:S01]  /*21a0*/  SHF.L.U32 R3, R12, 0x1f, RZ ;  /* 0x0000001f0c037819 */ /* 0x000fe200000006ff */
[----:B------:R-:W-:-:S03]  /*21b0*/  NOP ;  /* 0x0000000000007918 */ /* 0x000fc60000000000 */
[----:B------:R-:W4:Y:S02]  /*21c0*/  SYNCS.PHASECHK.TRANS64.TRYWAIT P0, [UR22+0xf0], R3 ;  /* 0x0000f003ff0075a7 */ /* 0x000f240008001116 */
[----:B----4-:R-:W-:Y:S05]  /*21d0*/  @!P0 BRA `(.L_x_30) ;  /* 0x0000006800248947 */ /* 0x010fea0003800000 */
.L_x_110:
[----:B------:R-:W4:Y:S01]  /*21e0*/  LDS.128 R4, [UR22+0x130] ;  /* 0x00013016ff047984 */ /* 0x000f220008000c00 */
[----:B------:R-:W-:Y:S01]  /*21f0*/  UIADD3 UR4, UPT, UPT, UR22, 0xf8, URZ ;  /* 0x000000f816047890 */ /* 0x000fe2000fffe0ff */
[----:B------:R-:W-:Y:S01]  /*2200*/  ISETP.GE.AND P0, PT, R72, 0x1, PT ;  /* 0x000000014800780c */ /* 0x000fe20003f06270 */
[----:B------:R-:W-:Y:S01]  /*2210*/  @!PT LDS RZ, [RZ] ;  /* 0x00000000fffff984 */ /* 0x000fe20000000800 */
[----:B------:R-:W-:Y:S01]  /*2220*/  @!PT LDS RZ, [RZ] ;  /* 0x00000000fffff984 */ /* 0x000fe20000000800 */
[----:B------:R-:W-:Y:S01]  /*2230*/  @!PT LDS RZ, [RZ] ;  /* 0x00000000fffff984 */ /* 0x000fe20000000800 */
[----:B------:R-:W-:Y:S01]  /*2240*/  @!PT LDS RZ, [RZ] ;  /* 0x00000000fffff984 */ /* 0x000fe20000000800 */
[----:B------:R1:W-:Y:S06]  /*2250*/  MEMBAR.ALL.CTA ;  /* 0x0000000000007992 */ /* 0x0003ec0000008000 */
[----:B-1----:R-:W1:Y:S01]  /*2260*/  FENCE.VIEW.ASYNC.S ;  /* 0x00000000000073c6 */ /* 0x002e620000000000 */
[----:B------:R-:W-:-:S09]  /*2270*/  UPRMT UR4, URZ, 0x654, UR4 ;  /* 0x00000654ff047896 */ /* 0x000fd20008000004 */
[----:B-1----:R-:W-:Y:S01]  /*2280*/  SYNCS.ARRIVE.TRANS64.RED.A1T0 RZ, [UR4], RZ ;  /* 0x000000ffffff79a7 */ /* 0x002fe20008100404 */
[----:B----4-:R-:W-:-:S13]  /*2290*/  LOP3.LUT P3, RZ, R6, 0x1, RZ, 0xc0, !PT ;  /* 0x0000000106ff7812 */ /* 0x010fda000786c0ff */
[----:B------:R-:W-:Y:S02]  /*22a0*/  @P3 MOV R13, R4 ;  /* 0x00000004000d3202 */ /* 0x000fe40000000f00 */
[----:B------:R-:W-:Y:S01]  /*22b0*/  @P3 LOP3.LUT R10, R5, 0xffff, RZ, 0xc0, !PT ;  /* 0x0000ffff050a3812 */ /* 0x000fe200078ec0ff */
[----:B------:R-:W-:Y:S06]  /*22c0*/  @!P0 BRA `(.L_x_31) ;  /* 0x0000000000b88947 */ /* 0x000fec0003800000 */
[----:B------:R-:W1:Y:S01]  /*22d0*/  LDC.64 R4, c[0x0][0xb18] ;  /* 0x0002c600ff047b82 */ /* 0x000e620000000a00 */
[----:B--2---:R-:W-:-:S07]  /*22e0*/  ISETP.NE.AND P2, PT, R72, 0x1, PT ;  /* 0x000000014800780c */ /* 0x004fce0003f45270 */
[----:B------:R-:W2:Y:S08]  /*22f0*/  LDC.64 R6, c[0x0][0xb10] ;  /* 0x0002c400ff067b82 */ /* 0x000eb00000000a00 */
[----:B------:R-:W4:Y:S08]  /*2300*/  LDC R8, c[0x0][0xb20] ;  /* 0x0002c800ff087b82 */ /* 0x000f300000000800 */
[----:B------:R-:W3:Y:S01]  /*2310*/  LDC R14, c[0x0][0xb0c] ;  /* 0x0002c300ff0e7b82 */ /* 0x000ee20000000800 */
[----:B-1----:R-:W-:Y:S01]  /*2320*/  IMAD.HI.U32 R9, R0, R5, RZ ;  /* 0x0000000500097227 */ /* 0x002fe200078e00ff */
[----:B------:R-:W-:-:S03]  /*2330*/  ISETP.NE.AND P0, PT, R4, 0x1, PT ;  /* 0x000000010400780c */ /* 0x000fc60003f05270 */
[----:B------:R-:W-:-:S03]  /*2340*/  IMAD.HI.U32 R5, R10, R5, RZ ;  /* 0x000000050a057227 */ /* 0x000fc600078e00ff */
[----:B------:R-:W1:Y:S01]  /*2350*/  LDC.64 R2, c[0x0][0xb28] ;  /* 0x0002ca00ff027b82 */ /* 0x000e620000000a00 */
[----:B--2---:R-:W-:-:S04]  /*2360*/  IMAD.HI.U32 R16, R11, R6, RZ ;  /* 0x000000060b107227 */ /* 0x004fc800078e00ff */
[----:B------:R-:W-:Y:S01]  /*2370*/  IMAD.HI.U32 R18, R13, R6, RZ ;  /* 0x000000060d127227 */ /* 0x000fe200078e00ff */
[----:B------:R-:W-:Y:S02]  /*2380*/  SHF.R.U32.HI R16, RZ, R7, R16 ;  /* 0x00000007ff107219 */ /* 0x000fe40000011610 */
[-C--:B----4-:R-:W-:Y:S02]  /*2390*/  SHF.R.U32.HI R9, RZ, R8.reuse, R9 ;  /* 0x00000008ff097219 */ /* 0x090fe40000011609 */
[----:B------:R-:W-:Y:S02]  /*23a0*/  SHF.R.U32.HI R5, RZ, R8, R5 ;  /* 0x00000008ff057219 */ /* 0x000fe40000011605 */
[----:B------:R-:W-:Y:S02]  /*23b0*/  SEL R9, R0, R9, !P0 ;  /* 0x0000000900097207 */ /* 0x000fe40004000000 */
[----:B------:R-:W-:Y:S02]  /*23c0*/  SHF.R.U32.HI R18, RZ, R7, R18 ;  /* 0x00000007ff127219 */ /* 0x000fe40000011612 */
[----:B---3--:R-:W-:-:S02]  /*23d0*/  ISETP.NE.AND P1, PT, R14, 0x1, PT ;  /* 0x000000010e00780c */ /* 0x008fc40003f25270 */
[----:B------:R-:W-:Y:S02]  /*23e0*/  SEL R5, R10, R5, !P0 ;  /* 0x000000050a057207 */ /* 0x000fe40004000000 */
[----:B------:R-:W-:Y:S02]  /*23f0*/  SEL R15, R11, R16, !P1 ;  /* 0x000000100b0f7207 */ /* 0x000fe40004800000 */
[----:B------:R-:W-:Y:S01]  /*2400*/  SEL R7, R13, R18, !P1 ;  /* 0x000000120d077207 */ /* 0x000fe20004800000 */
[----:B-1----:R-:W-:-:S04]  /*2410*/  IMAD.HI.U32 R16, R9, R2, RZ ;  /* 0x0000000209107227 */ /* 0x002fc800078e00ff */
[----:B------:R-:W-:Y:S01]  /*2420*/  IMAD.HI.U32 R6, R15, R2, RZ ;  /* 0x000000020f067227 */ /* 0x000fe200078e00ff */
[----:B------:R-:W-:-:S04]  /*2430*/  @P2 SHF.R.U32.HI R9, RZ, R3, R16 ;  /* 0x00000003ff092219 */ /* 0x000fc80000011610 */
[----:B------:R-:W-:Y:S01]  /*2440*/  @P2 SHF.R.U32.HI R15, RZ, R3, R6 ;  /* 0x00000003ff0f2219 */ /* 0x000fe20000011606 */
[----:B------:R-:W-:-:S04]  /*2450*/  IMAD R9, R72, R9, RZ ;  /* 0x0000000948097224 */ /* 0x000fc800078e02ff */
[----:B------:R-:W-:Y:S01]  /*2460*/  IMAD R6, R72, R15, RZ ;  /* 0x0000000f48067224 */ /* 0x000fe200078e02ff */
[C---:B------:R-:W-:Y:S02]  /*2470*/  ISETP.GE.AND P0, PT, R5.reuse, R9, PT ;  /* 0x000000090500720c */ /* 0x040fe40003f06270 */
[----:B------:R-:W-:Y:S02]  /*2480*/  IADD3 R9, PT, PT, -R5, RZ, RZ ;  /* 0x000000ff05097210 */ /* 0x000fe40007ffe1ff */
[----:B------:R-:W-:Y:S01]  /*2490*/  ISETP.GE.OR P0, PT, R7, R6, P0 ;  /* 0x000000060700720c */ /* 0x000fe20000706670 */
[----:B------:R-:W-:-:S04]  /*24a0*/  IMAD.HI.U32 R6, R5, R2, RZ ;  /* 0x0000000205067227 */ /* 0x000fc800078e00ff */
[----:B------:R-:W-:Y:S01]  /*24b0*/  IMAD R9, R4, R9, R10 ;  /* 0x0000000904097224 */ /* 0x000fe200078e020a */
[----:B------:R-:W-:-:S04]  /*24c0*/  SHF.R.U32.HI R6, RZ, R3, R6 ;  /* 0x00000003ff067219 */ /* 0x000fc80000011606 */
[----:B------:R-:W-:-:S03]  /*24d0*/  SEL R6, R5, R6, !P2 ;  /* 0x0000000605067207 */ /* 0x000fc60005000000 */
[----:B------:R-:W-:-:S04]  /*24e0*/  @!P0 IMAD.HI.U32 R8, R7, R2, RZ ;  /* 0x0000000207088227 */ /* 0x000fc800078e00ff */
[----:B------:R-:W-:Y:S01]  /*24f0*/  IMAD.MOV R2, RZ, RZ, -R6 ;  /* 0x000000ffff027224 */ /* 0x000fe200078e0a06 */
[----:B------:R-:W-:-:S03]  /*2500*/  @!P0 SHF.R.U32.HI R8, RZ, R3, R8 ;  /* 0x00000003ff088219 */ /* 0x000fc60000011608 */
[----:B------:R-:W-:Y:S01]  /*2510*/  IMAD R2, R72, R2, R5 ;  /* 0x0000000248027224 */ /* 0x000fe200078e0205 */
        /* <DEDUP_REMOVED lines=9> */
.L_x_31:
[----:B------:R-:W1:Y:S02]  /*25b0*/  LDCU UR4, c[0x0][0xb30] ;  /* 0x00016600ff0477ac */ /* 0x000e640008000800 */
[----:B-1----:R-:W-:-:S09]  /*25c0*/  UISETP.NE.AND UP0, UPT, UR4, 0x1, UPT ;  /* 0x000000010400788c */ /* 0x002fd2000bf05270 */
[----:B------:R-:W-:Y:S05]  /*25d0*/  BRA.U UP0, `(.L_x_32) ;  /* 0x0000000100407547 */ /* 0x000fea000b800000 */
[----:B------:R-:W1:Y:S08]  /*25e0*/  LDC.64 R4, c[0x0][0xb10] ;  /* 0x0002c400ff047b82 */ /* 0x000e700000000a00 */
[----:B------:R-:W4:Y:S08]  /*25f0*/  LDC.64 R2, c[0x0][0xb18] ;  /* 0x0002c600ff027b82 */ /* 0x000f300000000a00 */
[----:B------:R-:W2:Y:S08]  /*2600*/  LDC R6, c[0x0][0xb20] ;  /* 0x0002c800ff067b82 */ /* 0x000eb00000000800 */
[----:B------:R-:W3:Y:S01]  /*2610*/  LDC R8, c[0x0][0xb0c] ;  /* 0x0002c300ff087b82 */ /* 0x000ee20000000800 */
[----:B-1----:R-:W-:-:S05]  /*2620*/  IMAD.HI.U32 R4, R13, R4, RZ ;  /* 0x000000040d047227 */ /* 0x002fca00078e00ff */
[----:B------:R-:W-:Y:S01]  /*2630*/  SHF.R.U32.HI R4, RZ, R5, R4 ;  /* 0x00000005ff047219 */ /* 0x000fe20000011604 */
[----:B----4-:R-:W-:Y:S01]  /*2640*/  IMAD.HI.U32 R3, R10, R3, RZ ;  /* 0x000000030a037227 */ /* 0x010fe200078e00ff */
[----:B------:R-:W-:-:S04]  /*2650*/  ISETP.NE.AND P0, PT, R2, 0x1, PT ;  /* 0x000000010200780c */ /* 0x000fc80003f05270 */
[----:B--2---:R-:W-:-:S04]  /*2660*/  SHF.R.U32.HI R3, RZ, R6, R3 ;  /* 0x00000006ff037219 */ /* 0x004fc80000011603 */
[----:B------:R-:W-:Y:S02]  /*2670*/  SEL R3, R10, R3, !P0 ;  /* 0x000000030a037207 */ /* 0x000fe40004000000 */
[----:B---3--:R-:W-:-:S04]  /*2680*/  ISETP.NE.AND P1, PT, R8, 0x1, PT ;  /* 0x000000010800780c */ /* 0x008fc80003f25270 */
[----:B------:R-:W-:-:S05]  /*2690*/  SEL R4, R13, R4, !P1 ;  /* 0x000000040d047207 */ /* 0x000fca0004800000 */
[----:B------:R-:W-:Y:S02]  /*26a0*/  IMAD.IADD R5, R3, 0x1, -R4 ;  /* 0x0000000103057824 */ /* 0x000fe400078e0a04 */
[----:B------:R-:W-:Y:S02]  /*26b0*/  IMAD.IADD R3, R4, 0x1, -R3 ;  /* 0x0000000104037824 */ /* 0x000fe400078e0a03 */
[----:B------:R-:W-:Y:S02]  /*26c0*/  IMAD R13, R5, R8, R13 ;  /* 0x00000008050d7224 */ /* 0x000fe400078e020d */
[----:B------:R-:W-:-:S07]  /*26d0*/  IMAD R10, R3, R2, R10 ;  /* 0x00000002030a7224 */ /* 0x000fce00078e020a */
.L_x_32:
[----:B------:R-:W-:Y:S01]  /*26e0*/  UMOV UR20, UR31 ;  /* 0x0000001f00147c82 */ /* 0x000fe20008000000 */
[----:B------:R-:W-:Y:S01]  /*26f0*/  PLOP3.LUT P0, PT, PT, PT, PT, 0x80, 0x8 ;  /* 0x000000000008781c */ /* 0x000fe20003f0f070 */
[----:B------:R-:W-:Y:S01]  /*2700*/  IMAD.IADD R19, R13, 0x1, R176 ;  /* 0x000000010d137824 */ /* 0x000fe200078e02b0 */
[----:B------:R-:W-:Y:S01]  /*2710*/  LOP3.LUT R12, R12, 0x1, RZ, 0x3c, !PT ;  /* 0x000000010c0c7812 */ /* 0x000fe200078e3cff */
[----:B------:R-:W-:Y:S01]  /*2720*/  IMAD.IADD R16, R10, 0x1, R145 ;  /* 0x000000010a107824 */ /* 0x000fe200078e0291 */
[----:B------:R-:W-:Y:S09]  /*2730*/  @P3 BRA `(.L_x_33) ;  /* 0xffffffec00683947 */ /* 0x000ff2000383ffff */
[----:B------:R-:W-:Y:S01]  /*2740*/  UIADD3 UR22, UPT, UPT, UR22, 0x60, URZ ;  /* 0x0000006016167890 */ /* 0x000fe2000fffe0ff */
[----:B------:R-:W-:-:S03]  /*2750*/  MOV R3, UR33 ;  /* 0x0000002100037c02 */ /* 0x000fc60008000f00 */
[----:B------:R-:W-:Y:S01]  /*2760*/  ULEA UR4, UR32, UR22, 0x3 ;  /* 0x0000001620047291 */ /* 0x000fe2000f8e18ff */
[----:B------:R-:W-:-:S08]  /*2770*/  SHF.L.U32 R3, R3, 0x1f, RZ ;  /* 0x0000001f03037819 */ /* 0x000fd000000006ff */
[----:B------:R-:W1:Y:S02]  /*2780*/  SYNCS.PHASECHK.TRANS64.TRYWAIT P0, [UR4], R3 ;  /* 0x00000003ff0075a7 */ /* 0x000e640008001104 */
[----:B-1----:R-:W-:Y:S05]  /*2790*/  @!P0 BRA `(.L_x_34) ;  /* 0x0000006000cc8947 */ /* 0x002fea0003800000 */
.L_x_112:
[----:B------:R-:W-:-:S04]  /*27a0*/  UIADD3 UR6, UPT, UPT, UR32, 0x1, URZ ;  /* 0x0000000120067890 */ /* 0x000fc8000fffe0ff */
[----:B------:R-:W-:-:S04]  /*27b0*/  UISETP.NE.AND UP0, UPT, UR6, 0xc, UPT ;  /* 0x0000000c0600788c */ /* 0x000fc8000bf05270 */
[----:B------:R-:W-:Y:S02]  /*27c0*/  USEL UR5, URZ, 0x1, UP0 ;  /* 0x00000001ff057887 */ /* 0x000fe40008000000 */
[----:B------:R-:W-:Y:S02]  /*27d0*/  USEL UR6, UR6, URZ, UP0 ;  /* 0x000000ff06067287 */ /* 0x000fe40008000000 */
[----:B------:R-:W-:Y:S02]  /*27e0*/  ULOP3.LUT UR5, UR33, UR5, URZ, 0x3c, !UPT ;  /* 0x0000000521057292 */ /* 0x000fe4000f8e3cff */
[----:B------:R-:W-:-:S04]  /*27f0*/  ULEA UR4, UR6, UR22, 0x3 ;  /* 0x0000001606047291 */ /* 0x000fc8000f8e18ff */
[----:B-1----:R-:W-:-:S04]  /*2800*/  MOV R3, UR5 ;  /* 0x0000000500037c02 */ /* 0x002fc80008000f00 */
[----:B------:R-:W-:-:S04]  /*2810*/  SHF.L.U32 R3, R3, 0x1f, RZ ;  /* 0x0000001f03037819 */ /* 0x000fc800000006ff */
[----:B------:R-:W1:Y:S02]  /*2820*/  SYNCS.PHASECHK.TRANS64.TRYWAIT P0, [UR4], R3 ;  /* 0x00000003ff0075a7 */ /* 0x000e640008001104 */
[----:B-1----:R-:W-:Y:S05]  /*2830*/  @!P0 BRA `(.L_x_35) ;  /* 0x0000006000bc8947 */ /* 0x002fea0003800000 */
.L_x_114:
        /* <DEDUP_REMOVED lines=10> */
.L_x_116:
        /* <DEDUP_REMOVED lines=10> */
.L_x_118:
        /* <DEDUP_REMOVED lines=10> */
.L_x_120:
        /* <DEDUP_REMOVED lines=10> */
.L_x_122:
        /* <DEDUP_REMOVED lines=10> */
.L_x_124:
        /* <DEDUP_REMOVED lines=10> */
.L_x_126:
        /* <DEDUP_REMOVED lines=10> */
.L_x_128:
        /* <DEDUP_REMOVED lines=10> */
.L_x_130:
        /* <DEDUP_REMOVED lines=10> */
.L_x_132:
[----:B------:R-:W-:-:S04]  /*2de0*/  UIADD3 UR6, UPT, UPT, UR6, 0x1, URZ ;  /* 0x0000000106067890 */ /* 0x000fc8000fffe0ff */
[----:B------:R-:W-:-:S04]  /*2df0*/  UISETP.NE.AND UP0, UPT, UR6, 0xc, UPT ;  /* 0x0000000c0600788c */ /* 0x000fc8000bf05270 */
[----:B------:R-:W-:Y:S02]  /*2e00*/  USEL UR4, URZ, 0x1, UP0 ;  /* 0x00000001ff047887 */ /* 0x000fe40008000000 */
[----:B------:R-:W-:Y:S02]  /*2e10*/  USEL UR6, UR6, URZ, UP0 ;  /* 0x000000ff06067287 */ /* 0x000fe40008000000 */
[----:B------:R-:W-:Y:S02]  /*2e20*/  ULOP3.LUT UR4, UR5, UR4, URZ, 0x3c, !UPT ;  /* 0x0000000405047292 */ /* 0x000fe4000f8e3cff */
[----:B------:R-:W-:-:S04]  /*2e30*/  ULEA UR6, UR6, UR22, 0x3 ;  /* 0x0000001606067291 */ /* 0x000fc8000f8e18ff */
[----:B------:R-:W-:Y:S02]  /*2e40*/  IMAD.U32 R2, RZ, RZ, UR4 ;  /* 0x00000004ff027e24 */ /* 0x000fe4000f8e00ff */
[----:B-1----:R-:W-:-:S03]  /*2e50*/  MOV R0, UR6 ;  /* 0x0000000600007c02 */ /* 0x002fc60008000f00 */
[----:B------:R-:W-:-:S07]  /*2e60*/  SHF.L.U32 R3, R2, 0x1f, RZ ;  /* 0x0000001f02037819 */ /* 0x000fce00000006ff */
.L_x_45:
[----:B-1----:R1:W4:Y:S02]  /*2e70*/  SYNCS.PHASECHK.TRANS64.TRYWAIT P0, [R0+URZ], R3 ;  /* 0x00000003000075a7 */ /* 0x00232400080011ff */
[----:B----4-:R-:W-:Y:S05]  /*2e80*/  @!P0 NANOSLEEP.SYNCS 0x989680 ;  /* 0x009896800000895d */ /* 0x010fea0003900000 */
[----:B------:R-:W4:Y:S02]  /*2e90*/  @!P0 SYNCS.PHASECHK.TRANS64 P0, [R0+URZ], R3 ;  /* 0x00000003000085a7 */ /* 0x000f2400080010ff */
[----:B----4-:R-:W-:Y:S05]  /*2ea0*/  @P0 EXIT ;  /* 0x000000000000094d */ /* 0x010fea0003800000 */
[----:B------:R-:W-:Y:S05]  /*2eb0*/  BRA `(.L_x_45) ;  /* 0xfffffffc00ec7947 */ /* 0x000fea000383ffff */
.L_x_17:
[----:B------:R-:W-:-:S04]  /*2ec0*/  UISETP.NE.AND UP1, UPT, UR45, URZ, UPT ;  /* 0x000000ff2d00728c */ /* 0x000fc8000bf25270 */
[----:B------:R-:W-:-:S09]  /*2ed0*/  UISETP.NE.OR UP1, UPT, UR8, 0x1, UP1 ;  /* 0x000000010800788c */ /* 0x000fd20008f25670 */
[----:B------:R-:W-:Y:S05]  /*2ee0*/  BRA.U UP1, `(.L_x_46) ;  /* 0x0000000101b07547 */ /* 0x000fea000b800000 */
[----:B------:R-:W-:Y:S01]  /*2ef0*/  UMOV UR4, 0x400 ;  /* 0x0000040000047882 */ /* 0x000fe20000000000 */
[----:B------:R-:W-:Y:S01]  /*2f00*/  HFMA2 R3, -RZ, RZ, 0, 5.9604644775390625e-08 ;  /* 0x00000001ff037431 */ /* 0x000fe200000001ff */
[----:B------:R-:W-:Y:S01]  /*2f10*/  ULEA UR45, UR45, UR4, 0x18 ;  /* 0x000000042d2d7291 */ /* 0x000fe2000f8ec0ff */
[----:B------:R-:W-:Y:S01]  /*2f20*/  ISETP.NE.AND P0, PT, R2, RZ, PT ;  /* 0x000000ff0200720c */ /* 0x000fe20003f05270 */
[----:B------:R-:W-:Y:S02]  /*2f30*/  IMAD.MOV.U32 R8, RZ, RZ, RZ ;  /* 0x000000ffff087224 */ /* 0x000fe400078e00ff */
[----:B------:R-:W-:Y:S02]  /*2f40*/  UIADD3 UR6, UPT, UPT, UR45, 0xf8, URZ ;  /* 0x000000f82d067890 */ /* 0x000fe4000fffe0ff */
[----:B------:R-:W-:Y:S02]  /*2f50*/  UIADD3 UR7, UPT, UPT, UR45, 0xf0, URZ ;  /* 0x000000f02d077890 */ /* 0x000fe4000fffe0ff */
[----:B------:R-:W-:-:S12]  /*2f60*/  UPRMT UR6, URZ, 0x654, UR6 ;  /* 0x00000654ff067896 */ /* 0x000fd80008000006 */
.L_x_49:
[----:B------:R-:W-:Y:S01]  /*2f70*/  SHF.L.U32 R7, R3, 0x1f, RZ ;  /* 0x0000001f03077819 */ /* 0x000fe200000006ff */
[----:B------:R-:W-:Y:S02]  /*2f80*/  IMAD.U32 R9, RZ, RZ, UR7 ;  /* 0x00000007ff097e24 */ /* 0x000fe4000f8e00ff */
[----:B------:R-:W-:Y:S01]  /*2f90*/  @!P0 IMAD.MOV.U32 R5, RZ, RZ, 0x10 ;  /* 0x00000010ff058424 */ /* 0x000fe200078e00ff */
[----:B------:R-:W1:Y:S02]  /*2fa0*/  SYNCS.PHASECHK.TRANS64.TRYWAIT P1, [UR45+0xf8], R7 ;  /* 0x0000f807ff0075a7 */ /* 0x000e64000802112d */
[----:B------:R-:W-:-:S04]  /*2fb0*/  PRMT R9, R2, 0x654, R9 ;  /* 0x0000065402097816 */ /* 0x000fc80000000009 */
[----:B------:R-:W-:Y:S01]  /*2fc0*/  SEL R0, R9, R0, !P0 ;  /* 0x0000000009007207 */ /* 0x000fe20004000000 */
[----:B-1----:R-:W-:Y:S06]  /*2fd0*/  @!P1 BRA `(.L_x_47) ;  /* 0x0000005c00c49947 */ /* 0x002fec0003800000 */
.L_x_134:
[----:B------:R-:W-:Y:S01]  /*2fe0*/  UIADD3 UR4, UPT, UPT, UR45, 0x130, URZ ;  /* 0x000001302d047890 */ /* 0x000fe2000fffe0ff */
[----:B------:R2:W-:Y:S01]  /*2ff0*/  @!P0 SYNCS.ARRIVE.TRANS64.RED RZ, [R0+URZ], R5 ;  /* 0x0000000500ff89a7 */ /* 0x0005e200080004ff */
[----:B------:R-:W-:Y:S01]  /*3000*/  UIADD3 UR5, UPT, UPT, UR45, 0xf0, URZ ;  /* 0x000000f02d057890 */ /* 0x000fe2000fffe0ff */
[----:B------:R-:W-:-:S08]  /*3010*/  LOP3.LUT R3, R3, 0x1, RZ, 0x3c, !PT ;  /* 0x0000000103037812 */ /* 0x000fd000078e3cff */
[----:B------:R-:W-:Y:S06]  /*3020*/  UGETNEXTWORKID.BROADCAST [UR4], [UR5] ;  /* 0x00000000040073ca */ /* 0x000fec0008000100 */
[----:B--2---:R-:W-:-:S04]  /*3030*/  SHF.L.U32 R5, R8, 0x1f, RZ ;  /* 0x0000001f08057819 */ /* 0x004fc800000006ff */
[----:B------:R-:W2:Y:S02]  /*3040*/  SYNCS.PHASECHK.TRANS64.TRYWAIT P1, [UR45+0xf0], R5 ;  /* 0x0000f005ff0075a7 */ /* 0x000ea4000802112d */
[----:B--2---:R-:W-:Y:S05]  /*3050*/  @!P1 BRA `(.L_x_48) ;  /* 0x0000005c00bc9947 */ /* 0x004fea0003800000 */
.L_x_136:
[----:B-1----:R-:W1:Y:S01]  /*3060*/  LDS.128 R4, [UR45+0x130] ;  /* 0x0001302dff047984 */ /* 0x002e620008000c00 */
[----:B------:R-:W-:Y:S01]  /*3070*/  LOP3.LUT R8, R8, 0x1, RZ, 0x3c, !PT ;  /* 0x0000000108087812 */ /* 0x000fe200078e3cff */
[----:B------:R-:W-:Y:S01]  /*3080*/  @!PT LDS RZ, [RZ] ;  /* 0x00000000fffff984 */ /* 0x000fe20000000800 */
[----:B------:R-:W-:Y:S01]  /*3090*/  @!PT LDS RZ, [RZ] ;  /* 0x00000000fffff984 */ /* 0x000fe20000000800 */
[----:B------:R-:W-:Y:S01]  /*30a0*/  @!PT LDS RZ, [RZ] ;  /* 0x00000000fffff984 */ /* 0x000fe20000000800 */
[----:B------:R-:W-:Y:S01]  /*30b0*/  @!PT LDS RZ, [RZ] ;  /* 0x00000000fffff984 */ /* 0x000fe20000000800 */
[----:B------:R2:W-:Y:S06]  /*30c0*/  MEMBAR.ALL.CTA ;  /* 0x0000000000007992 */ /* 0x0005ec0000008000 */
[----:B--2---:R-:W2:Y:S02]  /*30d0*/  FENCE.VIEW.ASYNC.S ;  /* 0x00000000000073c6 */ /* 0x004ea40000000000 */
[----:B--2---:R-:W-:Y:S01]  /*30e0*/  SYNCS.ARRIVE.TRANS64.RED.A1T0 RZ, [UR6], RZ ;  /* 0x000000ffffff79a7 */ /* 0x004fe20008100406 */
[----:B-1----:R-:W-:-:S13]  /*30f0*/  LOP3.LUT P1, RZ, R6, 0x1, RZ, 0xc0, !PT ;  /* 0x0000000106ff7812 */ /* 0x002fda000782c0ff */
[----:B------:R-:W-:Y:S05]  /*3100*/  @P1 BRA `(.L_x_49) ;  /* 0xfffffffc00981947 */ /* 0x000fea000383ffff */
[----:B------:R-:W-:-:S04]  /*3110*/  SHF.L.U32 R0, R3, 0x1f, RZ ;  /* 0x0000001f03007819 */ /* 0x000fc800000006ff */
[----:B------:R-:W1:Y:S02]  /*3120*/  SYNCS.PHASECHK.TRANS64 P0, [UR45+0xf8], R0 ;  /* 0x0000f800ff0075a7 */ /* 0x000e64000800102d */
[----:B-1----:R-:W-:Y:S05]  /*3130*/  @P0 EXIT ;  /* 0x000000000000094d */ /* 0x002fea0003800000 */
[----:B------:R-:W-:-:S07]  /*3140*/  MOV R0, UR45 ;  /* 0x0000002d00007c02 */ /* 0x000fce0008000f00 */
.L_x_50:
[----:B-1----:R-:W-:-:S04]  /*3150*/  SHF.L.U32 R5, R3, 0x1f, RZ ;  /* 0x0000001f03057819 */ /* 0x002fc800000006ff */
[----:B------:R1:W2:Y:S03]  /*3160*/  SYNCS.PHASECHK.TRANS64.TRYWAIT P0, [R0+URZ+0xf8], R5 ;  /* 0x0000f805000075a7 */ /* 0x0002a600080011ff */
[----:B--2---:R-:W-:Y:S05]  /*3170*/  @!P0 NANOSLEEP.SYNCS 0x989680 ;  /* 0x009896800000895d */ /* 0x004fea0003900000 */
[----:B------:R-:W2:Y:S02]  /*3180*/  @!P0 SYNCS.PHASECHK.TRANS64 P0, [R0+URZ+0xf8], R5 ;  /* 0x0000f805000085a7 */ /* 0x000ea400080010ff */
[----:B--2---:R-:W-:Y:S05]  /*3190*/  @P0 EXIT ;  /* 0x000000000000094d */ /* 0x004fea0003800000 */
[----:B------:R-:W-:Y:S05]  /*31a0*/  BRA `(.L_x_50) ;  /* 0xfffffffc00e87947 */ /* 0x000fea000383ffff */
.L_x_46:
[----:B------:R-:W-:-:S09]  /*31b0*/  UISETP.NE.AND UP1, UPT, UR8, URZ, UPT ;  /* 0x000000ff0800728c */ /* 0x000fd2000bf25270 */
[----:B------:R-:W-:Y:S05]  /*31c0*/  BRA.U UP1, `(.L_x_51) ;  /* 0x0000000d01387547 */ /* 0x000fea000b800000 */
[----:B------:R-:W-:Y:S01]  /*31d0*/  UMOV UR4, 0x40 ;  /* 0x0000004000047882 */ /* 0x000fe20000000000 */
[----:B------:R-:W-:Y:S01]  /*31e0*/  NOP ;  /* 0x0000000000007918 */ /* 0x000fe20000000000 */
[----:B------:R-:W-:Y:S01]  /*31f0*/  ULEA UR4, UR45, UR4, 0x18 ;  /* 0x000000042d047291 */ /* 0x000fe2000f8ec0ff */
[----:B------:R-:W-:Y:S02]  /*3200*/  UMOV UR5, 0x400 ;  /* 0x0000040000057882 */ /* 0x000fe40000000000 */
[----:B------:R-:W-:-:S06]  /*3210*/  ULEA UR45, UR45, UR5, 0x18 ;  /* 0x000000052d2d7291 */ /* 0x000fcc000f8ec0ff */
[----:B------:R-:W1:Y:S02]  /*3220*/  LDS.U8 R0, [UR4+0x1c] ;  /* 0x00001c04ff007984 */ /* 0x000e640008000000 */
[----:B-1----:R-:W-:-:S13]  /*3230*/  ISETP.NE.AND P0, PT, R0, RZ, PT ;  /* 0x000000ff0000720c */ /* 0x002fda0003f05270 */
[----:B------:R-:W-:Y:S05]  /*3240*/  @P0 BRA `(.L_x_52) ;  /* 0x0000000000580947 */ /* 0x000fea0003800000 */
[----:B------:R-:W-:-:S13]  /*3250*/  ELECT P0, URZ, PT ;  /* 0x0000000000ff782f */ /* 0x000fda0003800000 */
[----:B------:R-:W-:Y:S05]  /*3260*/  @!P0 BRA `(.L_x_53) ;  /* 0x0000000000608947 */ /* 0x000fea0003800000 */
[----:B------:R-:W-:Y:S01]  /*3270*/  UMOV UR5, 0x10 ;  /* 0x0000001000057882 */ /* 0x000fe20000000000 */
[----:B------:R-:W-:Y:S01]  /*3280*/  HFMA2 R0, -RZ, RZ, 0, 5.9604644775390625e-08 ;  /* 0x00000001ff007431 */ /* 0x000fe200000001ff */
[----:B------:R-:W-:-:S03]  /*3290*/  MOV R2, 0xffff ;  /* 0x0000ffff00027802 */ /* 0x000fc60000000f00 */
[----:B------:R-:W-:Y:S04]  /*32a0*/  DEPBAR.LE SB1, 0x36 ;  /* 0x00009d800000791a */ /* 0x000fe80000000000 */
[----:B------:R-:W1:Y:S02]  /*32b0*/  UTCATOMSWS.FIND_AND_SET.ALIGN UP0, UR5, UR5 ;  /* 0x00000005000575e3 */ /* 0x000e640008000800 */
[----:B-1----:R-:W-:Y:S01]  /*32c0*/  MOV R3, UR5 ;  /* 0x0000000500037c02 */ /* 0x002fe20008000f00 */
[----:B------:R-:W-:Y:S06]  /*32d0*/  BRA.U UP0, `(.L_x_54) ;  /* 0x0000000100187547 */ /* 0x000fec000b800000 */
.L_x_55:
[----:B------:R-:W-:Y:S05]  /*32e0*/  NANOSLEEP 0x64 ;  /* 0x000000640000795d */ /* 0x000fea0003800000 */
[----:B------:R-:W-:-:S05]  /*32f0*/  UMOV UR5, 0x10 ;  /* 0x0000001000057882 */ /* 0x000fca0000000000 */
[----:B------:R-:W-:Y:S04]  /*3300*/  DEPBAR.LE SB1, 0x36 ;  /* 0x00009d800000791a */ /* 0x000fe80000000000 */
[----:B------:R-:W1:Y:S02]  /*3310*/  UTCATOMSWS.FIND_AND_SET.ALIGN UP0, UR5, UR5 ;  /* 0x00000005000575e3 */ /* 0x000e640008000800 */
[----:B-1----:R-:W-:Y:S01]  /*3320*/  MOV R3, UR5 ;  /* 0x0000000500037c02 */ /* 0x002fe20008000f00 */
[----:B------:R-:W-:Y:S05]  /*3330*/  BRA.U !UP0, `(.L_x_55) ;  /* 0xfffffffd08e87547 */ /* 0x000fea000b83ffff */
.L_x_54:
[-C--:B------:R-:W-:Y:S02]  /*3340*/  SHF.L.U32 R2, R2, R3.reuse, RZ ;  /* 0x0000000302027219 */ /* 0x080fe400000006ff */
[----:B------:R-:W-:Y:S01]  /*3350*/  SHF.L.U32 R0, R0, R3, RZ ;  /* 0x0000000300007219 */ /* 0x000fe200000006ff */
[----:B------:R-:W-:Y:S02]  /*3360*/  IMAD.SHL.U32 R3, R3, 0x20, RZ ;  /* 0x0000002003037824 */ /* 0x000fe400078e00ff */
[----:B------:R1:W-:Y:S04]  /*3370*/  ATOMS.OR RZ, [UR4+0x14], R2 ;  /* 0x00001402ffff798c */ /* 0x0003e8000b000004 */
[----:B------:R1:W-:Y:S04]  /*3380*/  ATOMS.OR RZ, [UR4+0x18], R0 ;  /* 0x00001800ffff798c */ /* 0x0003e8000b000004 */
[----:B------:R1:W-:Y:S01]  /*3390*/  STS [UR45+0x140], R3 ;  /* 0x00014003ff007988 */ /* 0x0003e2000800082d */
[----:B------:R-:W-:Y:S05]  /*33a0*/  BRA `(.L_x_53) ;  /* 0x0000000000107947 */ /* 0x000fea0003800000 */
.L_x_52:
[----:B------:R-:W-:Y:S02]  /*33b0*/  MOV R0, 0xffffffff ;  /* 0xffffffff00007802 */ /* 0x000fe40000000f00 */
[----:B------:R-:W-:-:S03]  /*33c0*/  MOV R2, 0x33f0 ;  /* 0x000033f000027802 */ /* 0x000fc60000000f00 */
[----:B------:R1:W-:Y:S04]  /*33d0*/  STS [UR45+0x140], R0 ;  /* 0x00014000ff007988 */ /* 0x0003e8000800082d */
[----:B-1-3-5:R-:W-:Y:S05]  /*33e0*/  CALL.REL.NOINC `($__internal_1_$__cuda_sm10x_tcgen05_guardrail_trap_phase_invalid_during_alloc) ;  /* 0x0000006000407944 */ /* 0x02afea0003c00000 */
.L_x_53:
[----:B------:R-:W-:Y:S05]  /*33f0*/  WARPSYNC.ALL ;  /* 0x0000000000007948 */ /* 0x000fea0003800000 */
[----:B------:R-:W2:Y:S01]  /*3400*/  S2UR UR6, SR_CgaCtaId ;  /* 0x00000000000679c3 */ /* 0x000ea20000008800 */
[----:B------:R-:W-:Y:S01]  /*3410*/  UMOV UR4, 0x400 ;  /* 0x0000040000047882 */ /* 0x000fe20000000000 */
[----:B------:R-:W-:-:S06]  /*3420*/  NOP ;  /* 0x0000000000007918 */ /* 0x000fcc0000000000 */
[----:B------:R-:W-:Y:S06]  /*3430*/  BAR.ARV 0x6, 0xa0 ;  /* 0x0182800000007b1d */ /* 0x000fec0000002000 */
[----:B------:R-:W-:Y:S01]  /*3440*/  IMAD.MOV.U32 R8, RZ, RZ, 0x1 ;  /* 0x00000001ff087424 */ /* 0x000fe200078e00ff */
[----:B------:R-:W-:Y:S01]  /*3450*/  UMOV UR14, URZ ;  /* 0x000000ff000e7c82 */ /* 0x000fe20008000000 */
[----:B------:R-:W-:Y:S01]  /*3460*/  UMOV UR13, URZ ;  /* 0x000000ff000d7c82 */ /* 0x000fe20008000000 */
[----:B------:R-:W-:Y:S01]  /*3470*/  UMOV UR20, 0x0 ;  /* 0x0000000000147882 */ /* 0x000fe20000000000 */
[----:B------:R-:W-:Y:S01]  /*3480*/  UMOV UR21, 0x8210010 ;  /* 0x0821001000157882 */ /* 0x000fe20000000000 */
[----:B------:R-:W-:Y:S01]  /*3490*/  UMOV UR18, 0x0 ;  /* 0x0000000000127882 */ /* 0x000fe20000000000 */
[----:B------:R-:W-:Y:S01]  /*34a0*/  UMOV UR19, 0x8210010 ;  /* 0x0821001000137882 */ /* 0x000fe20000000000 */
[----:B--2---:R-:W-:Y:S01]  /*34b0*/  ULEA UR6, UR6, UR4, 0x18 ;  /* 0x0000000406067291 */ /* 0x004fe2000f8ec0ff */
[----:B------:R-:W2:Y:S03]  /*34c0*/  LDCU.64 UR4, c[0x0][0x388] ;  /* 0x00007100ff0477ac */ /* 0x000ea60008000a00 */
[----:B------:R-:W-:-:S02]  /*34d0*/  UIADD3 UR9, UPT, UPT, UR6, 0x8400, URZ ;  /* 0x0000840006097890 */ /* 0x000fc4000fffe0ff */
[----:B------:R-:W-:-:S03]  /*34e0*/  UIADD3 UR16, UPT, UPT, UR6, 0x20400, URZ ;  /* 0x0002040006107890 */ /* 0x000fc6000fffe0ff */
[----:B------:R-:W1:Y:S01]  /*34f0*/  LDS R9, [UR6+0x140] ;  /* 0x00014006ff097984 */ /* 0x000e620008000800 */
[----:B------:R-:W-:Y:S02]  /*3500*/  USHF.R.U32.HI UR9, URZ, 0x4, UR9 ;  /* 0x00000004ff097899 */ /* 0x000fe40008011609 */
[----:B------:R-:W-:Y:S02]  /*3510*/  USHF.R.U32.HI UR16, URZ, 0x4, UR16 ;  /* 0x00000004ff107899 */ /* 0x000fe40008011610 */
[----:B------:R-:W-:Y:S02]  /*3520*/  ULOP3.LUT UR9, UR9, 0x3fff, URZ, 0xc0, !UPT ;  /* 0x00003fff09097892 */ /* 0x000fe4000f8ec0ff */
[----:B------:R-:W-:Y:S02]  /*3530*/  ULOP3.LUT UR16, UR16, 0x3fff, URZ, 0xc0, !UPT ;  /* 0x00003fff10107892 */ /* 0x000fe4000f8ec0ff */
[----:B------:R-:W-:Y:S02]  /*3540*/  ULOP3.LUT UR9, UR9, 0x10000, URZ, 0xfc, !UPT ;  /* 0x0001000009097892 */ /* 0x000fe4000f8efcff */
[----:B--2---:R-:W-:-:S04]  /*3550*/  UIADD3 UR4, UPT, UPT, UR4, 0x3f, URZ ;  /* 0x0000003f04047890 */ /* 0x004fc8000fffe0ff */
[----:B------:R-:W-:-:S04]  /*3560*/  USHF.R.S32.HI UR7, URZ, 0x1f, UR4 ;  /* 0x0000001fff077899 */ /* 0x000fc80008011404 */
[----:B------:R-:W-:-:S03]  /*3570*/  ULEA.HI UR7, UR7, UR4, URZ, 0x6 ;  /* 0x0000000407077291 */ /* 0x000fc6000f8f30ff */
[----:B------:R-:W2:Y:S01]  /*3580*/  LDCU UR4, c[0x0][0x390] ;  /* 0x00007200ff0477ac */ /* 0x000ea20008000800 */
[----:B------:R-:W-:-:S04]  /*3590*/  USHF.R.S32.HI UR7, URZ, 0x6, UR7 ;  /* 0x00000006ff077899 */ /* 0x000fc80008011407 */
[----:B------:R-:W-:Y:S02]  /*35a0*/  UIMAD UR7, UR7, UR5, URZ ;  /* 0x00000005070772a4 */ /* 0x000fe4000f8e02ff */
[----:B------:R-:W-:-:S04]  /*35b0*/  UIADD3 UR5, UPT, UPT, UR6, 0xf8, URZ ;  /* 0x000000f806057890 */ /* 0x000fc8000fffe0ff */
[----:B------:R-:W-:Y:S01]  /*35c0*/  UPRMT UR5, URZ, 0x654, UR5 ;  /* 0x00000654ff057896 */ /* 0x000fe20008000005 */
[C---:B-1----:R-:W-:Y:S01]  /*35d0*/  VIADD R3, R9.reuse, 0x80 ;  /* 0x0000008009037836 */ /* 0x042fe20000000000 */
[----:B------:R-:W-:Y:S01]  /*35e0*/  LOP3.LUT R2, R9, 0xffff, RZ, 0xc0, !PT ;  /* 0x0000ffff09027812 */ /* 0x000fe200078ec0ff */
[----:B--2---:R-:W-:-:S03]  /*35f0*/  UIMAD UR4, UR7, UR4, URZ ;  /* 0x00000004070472a4 */ /* 0x004fc6000f8e02ff */
[----:B------:R-:W-:Y:S01]  /*3600*/  LOP3.LUT R3, R3, 0xffff, RZ, 0xc0, !PT ;  /* 0x0000ffff03037812 */ /* 0x000fe200078ec0ff */
[----:B------:R-:W-:Y:S02]  /*3610*/  UIADD3 UR15, UPT, UPT, UR4, -0x1, URZ ;  /* 0xffffffff040f7890 */ /* 0x000fe4000fffe0ff */
[----:B------:R-:W-:Y:S02]  /*3620*/  UISETP.GE.AND UP2, UPT, UR4, 0x1, UPT ;  /* 0x000000010400788c */ /* 0x000fe4000bf46270 */
[----:B------:R1:W-:Y:S02]  /*3630*/  STL.64 [R1], R2 ;  /* 0x0000000201007387 */ /* 0x0003e40000100a00 */
[----:B-1----:R-:W-:-:S07]  /*3640*/  CS2R R2, SRZ ;  /* 0x0000000000027805 */ /* 0x002fce000001ff00 */
.L_x_62:
[----:B-1----:R-:W-:-:S04]  /*3650*/  SHF.L.U32 R5, R3, 0x1f, RZ ;  /* 0x0000001f03057819 */ /* 0x002fc800000006ff */
[----:B------:R-:W1:Y:S02]  /*3660*/  SYNCS.PHASECHK.TRANS64.TRYWAIT P0, [UR6+0xf0], R5 ;  /* 0x0000f005ff0075a7 */ /* 0x000e640008001106 */
[----:B-12---:R-:W-:Y:S05]  /*3670*/  @!P0 BRA `(.L_x_56) ;  /* 0x00000058004c8947 */ /* 0x006fea0003800000 */
.L_x_138:
[----:B-1----:R-:W1:Y:S01]  /*3680*/  LDS.128 R4, [UR6+0x130] ;  /* 0x00013006ff047984 */ /* 0x002e620008000c00 */
[----:B------:R-:W-:Y:S01]  /*3690*/  ULEA UR8, UR14, UR6, 0x3 ;  /* 0x000000060e087291 */ /* 0x000fe2000f8e18ff */
[----:B------:R-:W-:Y:S01]  /*36a0*/  SHF.L.U32 R0, R8, 0x1f, RZ ;  /* 0x0000001f08007819 */ /* 0x000fe200000006ff */
[----:B------:R-:W-:Y:S01]  /*36b0*/  @!PT LDS RZ, [RZ] ;  /* 0x00000000fffff984 */ /* 0x000fe20000000800 */
[----:B------:R-:W-:Y:S01]  /*36c0*/  @!PT LDS RZ, [RZ] ;  /* 0x00000000fffff984 */ /* 0x000fe20000000800 */
[----:B------:R-:W-:Y:S01]  /*36d0*/  @!PT LDS RZ, [RZ] ;  /* 0x00000000fffff984 */ /* 0x000fe20000000800 */
[----:B------:R-:W-:Y:S01]  /*36e0*/  @!PT LDS RZ, [RZ] ;  /* 0x00000000fffff984 */ /* 0x000fe20000000800 */
[----:B------:R2:W-:Y:S06]  /*36f0*/  MEMBAR.ALL.CTA ;  /* 0x0000000000007992 */ /* 0x0005ec0000008000 */
[----:B--2---:R-:W2:Y:S02]  /*3700*/  FENCE.VIEW.ASYNC.S ;  /* 0x00000000000073c6 */ /* 0x004ea40000000000 */
[----:B--2---:R-:W-:Y:S01]  /*3710*/  SYNCS.ARRIVE.TRANS64.RED.A1T0 RZ, [UR5], RZ ;  /* 0x000000ffffff79a7 */ /* 0x004fe20008100405 */
[----:B------:R-:W2:Y:S01]  /*3720*/  SYNCS.PHASECHK.TRANS64.TRYWAIT P0, [UR8+0x110], R0 ;  /* 0x00011000ff0075a7 */ /* 0x000ea20008001108 */
[----:B-1----:R-:W-:Y:S01]  /*3730*/  LOP3.LUT P2, RZ, R6, 0x1, RZ, 0xc0, !PT ;  /* 0x0000000106ff7812 */ /* 0x002fe2000784c0ff */
[----:B--2---:R-:W-:-:S12]  /*3740*/  @!P0 BRA `(.L_x_57) ;  /* 0x0000005800308947 */ /* 0x004fd80003800000 */
.L_x_140:
[----:B------:R-:W-:Y:S05]  /*3750*/  BRA.U !UP2, `(.L_x_58) ;  /* 0x000000010ac47547 */ /* 0x000fea000b800000 */
[----:B-1----:R-:W-:Y:S01]  /*3760*/  IMAD.U32 R0, RZ, RZ, UR14 ;  /* 0x0000000eff007e24 */ /* 0x002fe2000f8e00ff */
[----:B------:R-:W-:-:S04]  /*3770*/  ULEA UR4, UR13, UR6, 0x3 ;  /* 0x000000060d047291 */ /* 0x000fc8000f8e18ff */
[----:B------:R-:W-:Y:S02]  /*3780*/  LEA R4, R0, R1, 0x2 ;  /* 0x0000000100047211 */ /* 0x000fe400078e10ff */
[----:B------:R-:W-:-:S04]  /*3790*/  SHF.L.U32 R0, R2, 0x1f, RZ ;  /* 0x0000001f02007819 */ /* 0x000fc800000006ff */
[----:B------:R-:W5:Y:S01]  /*37a0*/  LDL R4, [R4] ;  /* 0x0000000004047983 */ /* 0x000f620000100800 */
[----:B------:R1:W2:Y:S01]  /*37b0*/  SYNCS.PHASECHK.TRANS64.TRYWAIT P1, [UR4], R0 ;  /* 0x00000000ff0075a7 */ /* 0x0002a20008021104 */
[----:B------:R-:W-:Y:S01]  /*37c0*/  UPLOP3.LUT UP3, UPT, UPT, UPT, UPT, 0x40, 0x4 ;  /* 0x000000000004789c */ /* 0x000fe20003f6e870 */
[----:B------:R-:W-:Y:S01]  /*37d0*/  UMOV UR12, UR15 ;  /* 0x0000000f000c7c82 */ /* 0x000fe20008000000 */
[----:B------:R-:W-:-:S09]  /*37e0*/  UMOV UR11, UR13 ;  /* 0x0000000d000b7c82 */ /* 0x000fd20008000000 */
.L_x_61:
[----:B------:R-:W-:Y:S01]  /*37f0*/  ULEA UR7, UR11, UR6, 0x3 ;  /* 0x000000060b077291 */ /* 0x000fe2000f8e18ff */
[----:B-12-4-:R-:W-:Y:S11]  /*3800*/  @P1 BRA `(.L_x_59) ;  /* 0x00000000000c1947 */ /* 0x016ff60003800000 */
[----:B------:R-:W-:Y:S04]  /*3810*/  SHF.L.U32 R5, R2, 0x1f, RZ ;  /* 0x0000001f02057819 */ /* 0x000fe800000006ff */
[----:B------:R-:W2:Y:S02]  /*3820*/  SYNCS.PHASECHK.TRANS64.TRYWAIT P0, [UR7], R5 ;  /* 0x00000005ff0075a7 */ /* 0x000ea40008001107 */
[----:B--2---:R-:W-:Y:S05]  /*3830*/  @!P0 BRA `(.L_x_60) ;  /* 0x00000058000c8947 */ /* 0x004fea0003800000 */
.L_x_59:
[----:B------:R-:W-:Y:S01]  /*3840*/  UISETP.NE.AND UP0, UPT, UR12, URZ, UPT ;  /* 0x000000ff0c00728c */ /* 0x000fe2000bf05270 */
[----:B------:R-:W-:Y:S01]  /*3850*/  PLOP3.LUT P1, PT, PT, PT, PT, 0x80, 0x8 ;  /* 0x000000000008781c */ /* 0x000fe20003f2f070 */
[----:B------:R-:W-:Y:S02]  /*3860*/  UIADD3 UR13, UPT, UPT, UR11, 0x1, URZ ;  /* 0x000000010b0d7890 */ /* 0x000fe4000fffe0ff */
[----:B------:R-:W-:Y:S02]  /*3870*/  ULEA UR22, UR11, UR16, 0x9 ;  /* 0x000000100b167291 */ /* 0x000fe4000f8e48ff */
[----:B------:R-:W-:Y:S01]  /*3880*/  UISETP.NE.AND UP1, UPT, UR13, 0xc, UPT ;  /* 0x0000000c0d00788c */ /* 0x000fe2000bf25270 */
[----:B------:R-:W-:Y:S01]  /*3890*/  PLOP3.LUT P0, PT, PT, PT, UP0, 0x80, 0x8 ;  /* 0x000000000008781c */ /* 0x000fe20003f0f008 */
[----:B------:R-:W-:Y:S02]  /*38a0*/  ULEA UR24, UR11, UR9, 0x9 ;  /* 0x000000090b187291 */ /* 0x000fe4000f8e48ff */
[----:B------:R-:W-:Y:S02]  /*38b0*/  USEL UR10, URZ, 0x1, UP1 ;  /* 0x00000001ff0a7887 */ /* 0x000fe40008800000 */
[----:B------:R-:W-:Y:S02]  /*38c0*/  USEL UR13, UR13, URZ, UP1 ;  /* 0x000000ff0d0d7287 */ /* 0x000fe40008800000 */
[----:B------:R-:W-:Y:S02]  /*38d0*/  UIADD3 UR26, UPT, UPT, UR22, 0x100, URZ ;  /* 0x00000100161a7890 */ /* 0x000fe4000fffe0ff */
[----:B------:R-:W-:Y:S01]  /*38e0*/  @UP0 ULEA UR4, UR13, UR6, 0x3 ;  /* 0x000000060d040291 */ /* 0x000fe2000f8e18ff */
[----:B------:R-:W-:Y:S01]  /*38f0*/  LOP3.LUT R2, R2, UR10, RZ, 0x3c, !PT ;  /* 0x0000000a02027c12 */ /* 0x000fe2000f8e3cff */
[----:B------:R-:W-:Y:S02]  /*3900*/  UIADD3 UR28, UPT, UPT, UR24, 0x2, URZ ;  /* 0x00000002181c7890 */ /* 0x000fe4000fffe0ff */
[----:B------:R-:W-:Y:S01]  /*3910*/  UIADD3 UR17, UPT, UPT, UR7, 0x60, URZ ;  /* 0x0000006007117890 */ /* 0x000fe2000fffe0ff */
[----:B-1----:R-:W-:Y:S01]  /*3920*/  @P0 SHF.L.U32 R0, R2, 0x1f, RZ ;  /* 0x0000001f02000819 */ /* 0x002fe200000006ff */
[----:B------:R-:W-:Y:S01]  /*3930*/  UIADD3 UR7, UPT, UPT, UR12, 0x1, URZ ;  /* 0x000000010c077890 */ /* 0x000fe2000fffe0ff */
[----:B------:R-:W-:Y:S02]  /*3940*/  UMOV UR23, 0x40004040 ;  /* 0x4000404000177882 */ /* 0x000fe40000000000 */
[----:B------:R4:W1:Y:S01]  /*3950*/  @P0 SYNCS.PHASECHK.TRANS64.TRYWAIT P1, [UR4], R0 ;  /* 0x00000000ff0005a7 */ /* 0x0008620008021104 */
[----:B------:R-:W-:Y:S11]  /*3960*/  ELECT P0, URZ, PT ;  /* 0x0000000000ff782f */ /* 0x000ff60003800000 */
[----:B------:R-:W-:Y:S02]  /*3970*/  @!UPT UIADD3 URZ, UPT, UPT, URZ, URZ, URZ ;  /* 0x000000fffffff290 */ /* 0x000fe4000fffe0ff */
[C---:B-----5:R-:W-:Y:S02]  /*3980*/  @P0 R2UR.BROADCAST UR10, R4.reuse ;  /* 0x00000000040a02ca */ /* 0x060fe400008e0000 */
[----:B------:R-:W-:Y:S11]  /*3990*/  ELECT P0, URZ, PT ;  /* 0x0000000000ff782f */ /* 0x000ff60003800000 */
[----:B------:R-:W-:Y:S02]  /*39a0*/  @!UPT UIADD3 URZ, UPT, UPT, URZ, URZ, URZ ;  /* 0x000000fffffff290 */ /* 0x000fe4000fffe0ff */
[----:B------:R-:W-:Y:S01]  /*39b0*/  @P0 R2UR.BROADCAST UR4, R4 ;  /* 0x00000000040402ca */ /* 0x000fe200008e0000 */
[----:B------:R-:W-:Y:S02]  /*39c0*/  UISETP.GT.U32.AND UP0, UPT, UR7, 0x1, UPT ;  /* 0x000000010700788c */ /* 0x000fe4000bf04070 */
[----:B------:R-:W-:Y:S01]  /*39d0*/  UIADD3 UR12, UPT, UPT, UR12, -0x1, URZ ;  /* 0xffffffff0c0c7890 */ /* 0x000fe2000fffe0ff */
[----:B------:R-:W-:Y:S01]  /*39e0*/  UMOV UR25, 0x80004020 ;  /* 0x8000402000197882 */ /* 0x000fe20000000000 */
[----:B------:R-:W-:Y:S01]  /*39f0*/  UMOV UR27, 0x40004040 ;  /* 0x40004040001b7882 */ /* 0x000fe20000000000 */
[----:B------:R-:W-:Y:S01]  /*3a00*/  UMOV UR29, 0x80004020 ;  /* 0x80004020001d7882 */ /* 0x000fe20000000000 */
[----:B------:R-:W-:Y:S01]  /*3a10*/  UMOV UR11, UR13 ;  /* 0x0000000d000b7c82 */ /* 0x000fe20008000000 */
[----:B------:R4:W-:Y:S01]  /*3a20*/  UTCQMMA gdesc[UR24], gdesc[UR22], tmem[UR10], tmem[UR20], idesc[UR21], UP3 ;  /* 0x00ff1416180075ea */ /* 0x0009e2000980030a */
[----:B------:R-:W-:Y:S04]  /*3a30*/  UPLOP3.LUT UP3, UPT, UPT, UPT, UPT, 0x80, 0x8 ;  /* 0x000000000008789c */ /* 0x000fe80003f6f070 */
[----:B------:R4:W-:Y:S01]  /*3a40*/  UTCQMMA gdesc[UR28], gdesc[UR26], tmem[UR4], tmem[UR18], idesc[UR19], UPT ;  /* 0x00ff121a1c0075ea */ /* 0x0009e2000b800304 */
[----:B------:R4:W-:Y:S01]  /*3a50*/  UTCBAR [UR17], URZ ;  /* 0x000000ff110073e9 */ /* 0x0009e200080000ff */
[----:B------:R-:W-:Y:S05]  /*3a60*/  BRA.U UP0, `(.L_x_61) ;  /* 0xfffffffd00607547 */ /* 0x000fea000b83ffff */
.L_x_58:
[----:B------:R-:W-:Y:S01]  /*3a70*/  UIADD3 UR14, UPT, UPT, UR14, 0x1, URZ ;  /* 0x000000010e0e7890 */ /* 0x000fe2000fffe0ff */
[----:B------:R-:W-:Y:S01]  /*3a80*/  LOP3.LUT R3, R3, 0x1, RZ, 0x3c, !PT ;  /* 0x0000000103037812 */ /* 0x000fe200078e3cff */
[----:B------:R-:W-:Y:S02]  /*3a90*/  UIADD3 UR8, UPT, UPT, UR8, 0x100, URZ ;  /* 0x0000010008087890 */ /* 0x000fe4000fffe0ff */
[----:B------:R-:W-:-:S04]  /*3aa0*/  UISETP.NE.AND UP0, UPT, UR14, 0x2, UPT ;  /* 0x000000020e00788c */ /* 0x000fc8000bf05270 */
[----:B----4-:R-:W-:Y:S02]  /*3ab0*/  USEL UR4, URZ, 0x1, UP0 ;  /* 0x00000001ff047887 */ /* 0x010fe40008000000 */
[----:B------:R-:W-:Y:S01]  /*3ac0*/  USEL UR14, UR14, URZ, UP0 ;  /* 0x000000ff0e0e7287 */ /* 0x000fe20008000000 */
[----:B------:R2:W-:Y:S03]  /*3ad0*/  UTCBAR [UR8], URZ ;  /* 0x000000ff080073e9 */ /* 0x0005e600080000ff */
[----:B------:R-:W-:Y:S01]  /*3ae0*/  LOP3.LUT R8, R8, UR4, RZ, 0x3c, !PT ;  /* 0x0000000408087c12 */ /* 0x000fe2000f8e3cff */
[----:B------:R-:W-:Y:S07]  /*3af0*/  @P2 BRA `(.L_x_62) ;  /* 0xfffffff800d42947 */ /* 0x000fee000383ffff */
[----:B------:R-:W4:Y:S01]  /*3b00*/  S2UR UR4, SR_CgaCtaId ;  /* 0x00000000000479c3 */ /* 0x000f220000008800 */
[----:B------:R-:W-:Y:S01]  /*3b10*/  ELECT P0, URZ, PT ;  /* 0x0000000000ff782f */ /* 0x000fe20003800000 */
[----:B-1----:R-:W-:Y:S01]  /*3b20*/  IMAD.MOV.U32 R0, RZ, RZ, 0x1 ;  /* 0x00000001ff007424 */ /* 0x002fe200078e00ff */
[----:B------:R-:W-:Y:S01]  /*3b30*/  UIADD3 UR6, UPT, UPT, UR6, 0x110, URZ ;  /* 0x0000011006067890 */ /* 0x000fe2000fffe0ff */
[----:B------:R-:W-:Y:S01]  /*3b40*/  SHF.L.U32 R3, R8, 0x1f, RZ ;  /* 0x0000001f08037819 */ /* 0x000fe200000006ff */
[----:B------:R-:W-:-:S03]  /*3b50*/  UMOV UR5, 0x40 ;  /* 0x0000004000057882 */ /* 0x000fc60000000000 */
[----:B------:R-:W-:Y:S01]  /*3b60*/  UVIRTCOUNT.DEALLOC.SMPOOL 0x80 ;  /* 0x000000800000784c */ /* 0x000fe20000000000 */
[----:B----4-:R-:W-:Y:S02]  /*3b70*/  ULEA UR4, UR4, UR5, 0x18 ;  /* 0x0000000504047291 */ /* 0x010fe4000f8ec0ff */
[----:B------:R-:W-:-:S07]  /*3b80*/  ULEA UR5, UR14, UR6, 0x3 ;  /* 0x000000060e057291 */ /* 0x000fce000f8e18ff */
[----:B------:R1:W-:Y:S02]  /*3b90*/  @P0 STS.U8 [UR4+0x1c], R0 ;  /* 0x00001c00ff000988 */ /* 0x0003e40008000004 */
[----:B------:R-:W4:Y:S02]  /*3ba0*/  SYNCS.PHASECHK.TRANS64.TRYWAIT P0, [UR5], R3 ;  /* 0x00000003ff0075a7 */ /* 0x000f240008001105 */
[----:B-1--4-:R-:W-:Y:S05]  /*3bb0*/  @!P0 BRA `(.L_x_63) ;  /* 0x0000005400448947 */ /* 0x012fea0003800000 */
.L_x_143:
[----:B------:R-:W-:-:S04]  /*3bc0*/  UIADD3 UR7, UPT, UPT, UR14, 0x1, URZ ;  /* 0x000000010e077890 */ /* 0x000fc8000fffe0ff */
[----:B------:R-:W-:-:S04]  /*3bd0*/  UISETP.NE.AND UP0, UPT, UR7, 0x2, UPT ;  /* 0x000000020700788c */ /* 0x000fc8000bf05270 */
[----:B------:R-:W-:Y:S02]  /*3be0*/  USEL UR5, URZ, 0x1, UP0 ;  /* 0x00000001ff057887 */ /* 0x000fe40008000000 */
[----:B------:R-:W-:-:S04]  /*3bf0*/  USEL UR7, UR7, URZ, UP0 ;  /* 0x000000ff07077287 */ /* 0x000fc80008000000 */
[----:B------:R-:W-:Y:S01]  /*3c00*/  ULEA UR7, UR7, UR6, 0x3 ;  /* 0x0000000607077291 */ /* 0x000fe2000f8e18ff */
[----:B-1----:R-:W-:-:S04]  /*3c10*/  LOP3.LUT R3, R8, UR5, RZ, 0x3c, !PT ;  /* 0x0000000508037c12 */ /* 0x002fc8000f8e3cff */
[----:B------:R-:W-:-:S04]  /*3c20*/  SHF.L.U32 R3, R3, 0x1f, RZ ;  /* 0x0000001f03037819 */ /* 0x000fc800000006ff */
[----:B------:R-:W1:Y:S02]  /*3c30*/  SYNCS.PHASECHK.TRANS64.TRYWAIT P0, [UR7], R3 ;  /* 0x00000003ff0075a7 */ /* 0x000e640008001107 */
[----:B-1----:R-:W-:Y:S05]  /*3c40*/  @!P0 BRA `(.L_x_64) ;  /* 0x0000005400388947 */ /* 0x002fea0003800000 */
.L_x_145:
[----:B------:R-:W-:Y:S01]  /*3c50*/  NOP ;  /* 0x0000000000007918 */ /* 0x000fe20000000000 */
[----:B-1----:R-:W1:Y:S01]  /*3c60*/  LDS R0, [UR4+0x14] ;  /* 0x00001404ff007984 */ /* 0x002e620008000800 */
[----:B------:R-:W-:Y:S01]  /*3c70*/  LOP3.LUT R2, R9, 0xffff, RZ, 0xc0, !PT ;  /* 0x0000ffff09027812 */ /* 0x000fe200078ec0ff */
[----:B------:R-:W-:Y:S02]  /*3c80*/  IMAD.MOV.U32 R3, RZ, RZ, 0xffff ;  /* 0x0000ffffff037424 */ /* 0x000fe400078e00ff */
[----:B------:R-:W-:Y:S01]  /*3c90*/  IMAD.MOV.U32 R5, RZ, RZ, 0x1 ;  /* 0x00000001ff057424 */ /* 0x000fe200078e00ff */
[----:B------:R-:W-:-:S04]  /*3ca0*/  SHF.R.U32.HI R2, RZ, 0x5, R2 ;  /* 0x00000005ff027819 */ /* 0x000fc80000011602 */
[-C--:B------:R-:W-:Y:S02]  /*3cb0*/  SHF.L.U32 R3, R3, R2.reuse, RZ ;  /* 0x0000000203037219 */ /* 0x080fe400000006ff */
[----:B------:R-:W-:Y:S02]  /*3cc0*/  SHF.L.U32 R5, R5, R2, RZ ;  /* 0x0000000205057219 */ /* 0x000fe400000006ff */
[----:B-1----:R-:W-:-:S04]  /*3cd0*/  LOP3.LUT R0, R0, R3, RZ, 0xc0, !PT ;  /* 0x0000000300007212 */ /* 0x002fc800078ec0ff */
[----:B------:R-:W-:-:S13]  /*3ce0*/  ISETP.NE.AND P0, PT, R0, R3, PT ;  /* 0x000000030000720c */ /* 0x000fda0003f05270 */
[----:B------:R-:W-:Y:S05]  /*3cf0*/  @P0 BRA `(.L_x_65) ;  /* 0x00000000005c0947 */ /* 0x000fea0003800000 */
[----:B------:R-:W1:Y:S02]  /*3d00*/  LDS R0, [UR4+0x18] ;  /* 0x00001804ff007984 */ /* 0x000e640008000800 */
[----:B-1----:R-:W-:-:S04]  /*3d10*/  LOP3.LUT R0, R0, R5, RZ, 0xc0, !PT ;  /* 0x0000000500007212 */ /* 0x002fc800078ec0ff */
[----:B------:R-:W-:-:S13]  /*3d20*/  ISETP.NE.AND P0, PT, R0, R5, PT ;  /* 0x000000050000720c */ /* 0x000fda0003f05270 */
[----:B------:R-:W-:Y:S05]  /*3d30*/  @P0 BRA `(.L_x_66) ;  /* 0x0000000000400947 */ /* 0x000fea0003800000 */
[----:B--2---:R-:W-:Y:S01]  /*3d40*/  R2UR UR8, R3 ;  /* 0x00000000030872ca */ /* 0x004fe200000e0000 */
[----:B------:R-:W1:Y:S01]  /*3d50*/  S2R R2, SR_LANEID ;  /* 0x0000000000027919 */ /* 0x000e620000000000 */
[----:B------:R-:W-:Y:S01]  /*3d60*/  LOP3.LUT R5, RZ, R5, RZ, 0x33, !PT ;  /* 0x00000005ff057212 */ /* 0x000fe200078e33ff */
[----:B------:R-:W-:Y:S02]  /*3d70*/  VOTEU.ANY UR7, UPT, PT ;  /* 0x0000000000077886 */ /* 0x000fe400038e0100 */
[----:B------:R-:W-:Y:S01]  /*3d80*/  UFLO.U32 UR7, UR7 ;  /* 0x00000007000772bd */ /* 0x000fe200080e0000 */
[----:B------:R-:W2:Y:S07]  /*3d90*/  REDUX UR5, R5 ;  /* 0x00000000050573c4 */ /* 0x000eae0000000000 */
[----:B------:R-:W-:-:S06]  /*3da0*/  ULOP3.LUT UR8, URZ, UR8, URZ, 0x33, !UPT ;  /* 0x00000008ff087292 */ /* 0x000fcc000f8e33ff */
[----:B------:R-:W-:-:S04]  /*3db0*/  IMAD.U32 R0, RZ, RZ, UR8 ;  /* 0x00000008ff007e24 */ /* 0x000fc8000f8e00ff */
[----:B------:R-:W4:Y:S02]  /*3dc0*/  REDUX UR6, R0 ;  /* 0x00000000000673c4 */ /* 0x000f240000000000 */
[----:B------:R1:W-:Y:S02]  /*3dd0*/  UTCATOMSWS.AND URZ, UR8 ;  /* 0x0000000800ff79e3 */ /* 0x0003e40008000000 */
[----:B-1----:R-:W-:Y:S01]  /*3de0*/  ISETP.EQ.U32.AND P0, PT, R2, UR7, PT ;  /* 0x0000000702007c0c */ /* 0x002fe2000bf02070 */
[----:B--2---:R-:W-:Y:S02]  /*3df0*/  IMAD.U32 R2, RZ, RZ, UR5 ;  /* 0x00000005ff027e24 */ /* 0x004fe4000f8e00ff */
[----:B----4-:R-:W-:-:S10]  /*3e00*/  IMAD.U32 R3, RZ, RZ, UR6 ;  /* 0x00000006ff037e24 */ /* 0x010fd4000f8e00ff */
[----:B------:R1:W-:Y:S04]  /*3e10*/  @P0 ATOMS.AND RZ, [UR4+0x14], R3 ;  /* 0x00001403ffff098c */ /* 0x0003e8000a800004 */
[----:B------:R1:W-:Y:S01]  /*3e20*/  @P0 ATOMS.AND RZ, [UR4+0x18], R2 ;  /* 0x00001802ffff098c */ /* 0x0003e2000a800004 */
[----:B------:R-:W-:Y:S05]  /*3e30*/  BRA `(.L_x_67) ;  /* 0x0000000000147947 */ /* 0x000fea0003800000 */
.L_x_66:
[----:B------:R-:W-:Y:S02]  /*3e40*/  MOV R2, 0x3e60 ;  /* 0x00003e6000027802 */ /* 0x000fe40000000f00 */
[----:B--23-5:R-:W-:Y:S05]  /*3e50*/  CALL.REL.NOINC `($__internal_0_$__cuda_sm10x_tcgen05_guardrail_trap_col_being_dealloced_not_returned_by_alloc) ;  /* 0x0000005400987944 */ /* 0x02cfea0003c00000 */
[----:B------:R-:W-:Y:S05]  /*3e60*/  BRA `(.L_x_67) ;  /* 0x0000000000087947 */ /* 0x000fea0003800000 */
.L_x_65:
[----:B------:R-:W-:Y:S02]  /*3e70*/  MOV R2, 0x3e90 ;  /* 0x00003e9000027802 */ /* 0x000fe40000000f00 */
[----:B--23-5:R-:W-:Y:S05]  /*3e80*/  CALL.REL.NOINC `($__internal_2_$__cuda_sm10x_tcgen05_guardrail_trap_unallocated_columns_being_dealloced) ;  /* 0x0000005400a47944 */ /* 0x02cfea0003c00000 */
.L_x_67:
[----:B------:R-:W-:Y:S01]  /*3e90*/  NOP ;  /* 0x0000000000007918 */ /* 0x000fe20000000000 */
[----:B------:R-:W-:Y:S05]  /*3ea0*/  EXIT ;  /* 0x000000000000794d */ /* 0x000fea0003800000 */
.L_x_51:
[----:B------:R-:W-:-:S09]  /*3eb0*/  UISETP.NE.OR UP2, UPT, UR8, 0x3, !UP2 ;  /* 0x000000030800788c */ /* 0x000fd2000d745670 */
[----:B------:R-:W-:Y:S05]  /*3ec0*/  BRA.U UP2, `(.L_x_68) ;  /* 0x0000000d02807547 */ /* 0x000fea000b800000 */
[----:B------:R-:W1:Y:S01]  /*3ed0*/  LDC.64 R26, c[0x0][0x988] ;  /* 0x00026200ff1a7b82 */ /* 0x000e620000000a00 */
[----:B------:R-:W2:Y:S01]  /*3ee0*/  LDCU.64 UR8, c[0x0][0x888] ;  /* 0x00011100ff0877ac */ /* 0x000ea20008000a00 */
[----:B------:R-:W-:Y:S02]  /*3ef0*/  IMAD.MOV.U32 R34, RZ, RZ, 0x1 ;  /* 0x00000001ff227424 */ /* 0x000fe400078e00ff */
[----:B------:R-:W-:Y:S01]  /*3f00*/  IMAD.MOV.U32 R32, RZ, RZ, RZ ;  /* 0x000000ffff207224 */ /* 0x000fe200078e00ff */
[----:B------:R-:W4:Y:S03]  /*3f10*/  LDCU.64 UR4, c[0x0][0x890] ;  /* 0x00011200ff0477ac */ /* 0x000f260008000a00 */
[----:B------:R-:W3:Y:S01]  /*3f20*/  LDC.64 R24, c[0x0][0x980] ;  /* 0x00026000ff187b82 */ /* 0x000ee20000000a00 */
[----:B------:R-:W-:Y:S01]  /*3f30*/  UMOV UR22, 0x400 ;  /* 0x0000040000167882 */ /* 0x000fe20000000000 */
[----:B------:R-:W-:-:S02]  /*3f40*/  UPLOP3.LUT UP1, UPT, UPT, UPT, UPT, 0x40, 0x4 ;  /* 0x000000000004789c */ /* 0x000fc40003f2e870 */
[----:B------:R-:W-:-:S04]  /*3f50*/  ULEA UR22, UR45, UR22, 0x18 ;  /* 0x000000162d167291 */ /* 0x000fc8000f8ec0ff */
[----:B------:R-:W3:Y:S01]  /*3f60*/  LDC R0, c[0x0][0xb30] ;  /* 0x0002cc00ff007b82 */ /* 0x000ee20000000800 */
[----:B------:R-:W-:Y:S02]  /*3f70*/  UIADD3 UR23, UPT, UPT, UR22, 0xc8, URZ ;  /* 0x000000c816177890 */ /* 0x000fe4000fffe0ff */
[----:B--2---:R-:W-:Y:S02]  /*3f80*/  UISETP.NE.U32.AND UP4, UPT, UR8, URZ, UPT ;  /* 0x000000ff0800728c */ /* 0x004fe4000bf85070 */
[----:B------:R-:W-:Y:S02]  /*3f90*/  UIADD3 UR15, UPT, UPT, UR22, 0xf8, URZ ;  /* 0x000000f8160f7890 */ /* 0x000fe4000fffe0ff */
[----:B----4-:R-:W-:Y:S01]  /*3fa0*/  UISETP.NE.U32.AND UP5, UPT, UR4, URZ, UPT ;  /* 0x000000ff0400728c */ /* 0x010fe2000bfa5070 */
[----:B------:R-:W2:Y:S01]  /*3fb0*/  LDC R33, c[0x0][0x370] ;  /* 0x0000dc00ff217b82 */ /* 0x000ea20000000800 */
[C---:B-1----:R-:W-:Y:S01]  /*3fc0*/  ISETP.NE.AND P0, PT, R27.reuse, 0x1, PT ;  /* 0x000000011b00780c */ /* 0x042fe20003f05270 */
[----:B------:R-:W-:Y:S01]  /*3fd0*/  UIADD3 UR17, UPT, UPT, UR22, 0xc0, URZ ;  /* 0x000000c016117890 */ /* 0x000fe2000fffe0ff */
[----:B------:R-:W-:Y:S01]  /*3fe0*/  R2UR UR7, R27 ;  /* 0x000000001b0772ca */ /* 0x000fe200000e0000 */
[----:B------:R-:W-:Y:S01]  /*3ff0*/  IMAD.MOV.U32 R27, RZ, RZ, 0x2000 ;  /* 0x00002000ff1b7424 */ /* 0x000fe200078e00ff */
[----:B------:R-:W-:-:S02]  /*4000*/  UPRMT UR23, UR45, 0x654, UR23 ;  /* 0x000006542d177896 */ /* 0x000fc40008000017 */
[----:B------:R-:W-:Y:S01]  /*4010*/  UISETP.NE.AND.EX UP4, UPT, UR9, URZ, UPT, UP4 ;  /* 0x000000ff0900728c */ /* 0x000fe2000bf85340 */
[----:B------:R-:W1:Y:S01]  /*4020*/  LDC R2, c[0x0][0xb0c] ;  /* 0x0002c300ff027b82 */ /* 0x000e620000000800 */
[----:B---3--:R-:W-:Y:S01]  /*4030*/  R2UR UR14, R24 ;  /* 0x00000000180e72ca */ /* 0x008fe200000e0000 */
[----:B------:R-:W-:Y:S02]  /*4040*/  UPRMT UR15, URZ, 0x654, UR15 ;  /* 0x00000654ff0f7896 */ /* 0x000fe4000800000f */
[----:B------:R-:W-:Y:S02]  /*4050*/  UPRMT UR45, UR45, 0x654, UR17 ;  /* 0x000006542d2d7896 */ /* 0x000fe40008000011 */
[----:B------:R-:W-:Y:S02]  /*4060*/  UISETP.NE.AND.EX UP5, UPT, UR5, URZ, UPT, UP5 ;  /* 0x000000ff0500728c */ /* 0x000fe4000bfa5350 */
[----:B------:R-:W3:Y:S01]  /*4070*/  LDC R17, c[0x0][0xb20] ;  /* 0x0002c800ff117b82 */ /* 0x000ee20000000800 */
[----:B------:R-:W-:Y:S01]  /*4080*/  ISETP.NE.AND P1, PT, R0, 0x1, PT ;  /* 0x000000010000780c */ /* 0x000fe20003f25270 */
[----:B------:R-:W-:-:S06]  /*4090*/  VOTEU.ANY UP3, P0 ;  /* 0x0000000000ff7886 */ /* 0x000fcc0000060100 */
[----:B------:R-:W4:Y:S08]  /*40a0*/  LDC.64 R36, c[0x0][0x348] ;  /* 0x0000d200ff247b82 */ /* 0x000f300000000a00 */
[----:B------:R-:W1:Y:S08]  /*40b0*/  LDC.64 R20, c[0x0][0xb10] ;  /* 0x0002c400ff147b82 */ /* 0x000e700000000a00 */
[----:B------:R-:W1:Y:S08]  /*40c0*/  LDC.64 R6, c[0x0][0xb18] ;  /* 0x0002c600ff067b82 */ /* 0x000e700000000a00 */
[----:B------:R-:W1:Y:S08]  /*40d0*/  LDC.64 R4, c[0x0][0xb28] ;  /* 0x0002ca00ff047b82 */ /* 0x000e700000000a00 */
[----:B------:R-:W1:Y:S08]  /*40e0*/  LDC.64 R22, c[0x0][0x990] ;  /* 0x00026400ff167b82 */ /* 0x000e700000000a00 */
[----:B--23--:R-:W1:Y:S02]  /*40f0*/  LDC R18, c[0x0][0x374] ;  /* 0x0000dd00ff127b82 */ /* 0x00ce640000000800 */
.L_x_77:
[----:B------:R-:W-:Y:S04]  /*4100*/  SHF.L.U32 R3, R32, 0x1f, RZ ;  /* 0x0000001f20037819 */ /* 0x000fe800000006ff */
[----:B--2---:R-:W2:Y:S02]  /*4110*/  SYNCS.PHASECHK.TRANS64.TRYWAIT P0, [UR22+0xf0], R3 ;  /* 0x0000f003ff0075a7 */ /* 0x004ea40008001116 */
[----:B--2---:R-:W-:Y:S05]  /*4120*/  @!P0 BRA `(.L_x_69) ;  /* 0x0000005000188947 */ /* 0x004fea0003800000 */
.L_x_147:
[----:B------:R-:W3:Y:S01]  /*4130*/  LDS.128 R28, [UR22+0x130] ;  /* 0x00013016ff1c7984 */ /* 0x000ee20008000c00 */
[----:B------:R-:W-:Y:S01]  /*4140*/  ISETP.GE.AND P0, PT, R72, 0x1, PT ;  /* 0x000000014800780c */ /* 0x000fe20003f06270 */
[----:B------:R-:W-:Y:S01]  /*4150*/  @!PT LDS RZ, [RZ] ;  /* 0x00000000fffff984 */ /* 0x000fe20000000800 */
[----:B------:R-:W-:Y:S01]  /*4160*/  @!PT LDS RZ, [RZ] ;  /* 0x00000000fffff984 */ /* 0x000fe20000000800 */
[----:B------:R-:W-:Y:S01]  /*4170*/  @!PT LDS RZ, [RZ] ;  /* 0x00000000fffff984 */ /* 0x000fe20000000800 */
[----:B------:R-:W-:Y:S01]  /*4180*/  @!PT LDS RZ, [RZ] ;  /* 0x00000000fffff984 */ /* 0x000fe20000000800 */
[----:B------:R1:W-:Y:S06]  /*4190*/  MEMBAR.ALL.CTA ;  /* 0x0000000000007992 */ /* 0x0003ec0000008000 */
[----:B-1----:R-:W1:Y:S02]  /*41a0*/  FENCE.VIEW.ASYNC.S ;  /* 0x00000000000073c6 */ /* 0x002e640000000000 */
[----:B-1----:R-:W-:Y:S01]  /*41b0*/  SYNCS.ARRIVE.TRANS64.RED.A1T0 RZ, [UR15], RZ ;  /* 0x000000ffffff79a7 */ /* 0x002fe2000810040f */
[----:B---3--:R-:W-:Y:S11]  /*41c0*/  LOP3.LUT P3, RZ, R30, 0x1, RZ, 0xc0, !PT ;  /* 0x000000011eff7812 */ /* 0x008ff6000786c0ff */
[----:B------:R-:W-:Y:S02]  /*41d0*/  @!UPT UIADD3 URZ, UPT, UPT, URZ, URZ, URZ ;  /* 0x000000fffffff290 */ /* 0x000fe4000fffe0ff */
[----:B------:R-:W-:Y:S02]  /*41e0*/  @P3 MOV R13, R28 ;  /* 0x0000001c000d3202 */ /* 0x000fe40000000f00 */
[----:B------:R-:W-:Y:S01]  /*41f0*/  @P3 LOP3.LUT R8, R29, 0xffff, RZ, 0xc0, !PT ;  /* 0x0000ffff1d083812 */ /* 0x000fe200078ec0ff */
[----:B------:R-:W-:Y:S06]  /*4200*/  @!P0 BRA `(.L_x_70) ;  /* 0x0000000000a48947 */ /* 0x000fec0003800000 */
[----:B------:R-:W-:Y:S01]  /*4210*/  IMAD.HI.U32 R40, R18, R7, RZ ;  /* 0x0000000712287227 */ /* 0x000fe200078e00ff */
[----:B------:R-:W-:Y:S02]  /*4220*/  ISETP.NE.AND P0, PT, R6, 0x1, PT ;  /* 0x000000010600780c */ /* 0x000fe40003f05270 */
[----:B------:R-:W-:Y:S01]  /*4230*/  ISETP.NE.AND P2, PT, R72, 0x1, PT ;  /* 0x000000014800780c */ /* 0x000fe20003f45270 */
[-C--:B------:R-:W-:Y:S01]  /*4240*/  IMAD.HI.U32 R38, R33, R20.reuse, RZ ;  /* 0x0000001421267227 */ /* 0x080fe200078e00ff */
[----:B------:R-:W-:Y:S02]  /*4250*/  SHF.R.U32.HI R35, RZ, R17, R40 ;  /* 0x00000011ff237219 */ /* 0x000fe40000011628 */
[----:B------:R-:W-:Y:S01]  /*4260*/  ISETP.NE.AND P4, PT, R2, 0x1, PT ;  /* 0x000000010200780c */ /* 0x000fe20003f85270 */
[----:B------:R-:W-:Y:S01]  /*4270*/  IMAD.HI.U32 R44, R8, R7, RZ ;  /* 0x00000007082c7227 */ /* 0x000fe200078e00ff */
[----:B------:R-:W-:Y:S02]  /*4280*/  SHF.R.U32.HI R38, RZ, R21, R38 ;  /* 0x00000015ff267219 */ /* 0x000fe40000011626 */
[----:B--2---:R-:W-:Y:S01]  /*4290*/  SEL R3, R18, R35, !P0 ;  /* 0x0000002312037207 */ /* 0x004fe20004000000 */
[----:B------:R-:W-:Y:S01]  /*42a0*/  IMAD.HI.U32 R40, R13, R20, RZ ;  /* 0x000000140d287227 */ /* 0x000fe200078e00ff */
[----:B------:R-:W-:Y:S02]  /*42b0*/  SEL R11, R33, R38, !P4 ;  /* 0x00000026210b7207 */ /* 0x000fe40006000000 */
[----:B------:R-:W-:Y:S01]  /*42c0*/  SHF.R.U32.HI R35, RZ, R17, R44 ;  /* 0x00000011ff237219 */ /* 0x000fe2000001162c */
[-C--:B------:R-:W-:Y:S01]  /*42d0*/  IMAD.HI.U32 R42, R3, R4.reuse, RZ ;  /* 0x00000004032a7227 */ /* 0x080fe200078e00ff */
[----:B------:R-:W-:Y:S02]  /*42e0*/  SHF.R.U32.HI R40, RZ, R21, R40 ;  /* 0x00000015ff287219 */ /* 0x000fe40000011628 */
[----:B------:R-:W-:Y:S01]  /*42f0*/  SEL R9, R8, R35, !P0 ;  /* 0x0000002308097207 */ /* 0x000fe20004000000 */
[-C--:B------:R-:W-:Y:S01]  /*4300*/  IMAD.HI.U32 R38, R11, R4.reuse, RZ ;  /* 0x000000040b267227 */ /* 0x080fe200078e00ff */
[-C--:B------:R-:W-:Y:S03]  /*4310*/  @P2 SHF.R.U32.HI R3, RZ, R5.reuse, R42 ;  /* 0x00000005ff032219 */ /* 0x080fe6000001162a */
[----:B------:R-:W-:Y:S01]  /*4320*/  IMAD.HI.U32 R14, R9, R4, RZ ;  /* 0x00000004090e7227 */ /* 0x000fe200078e00ff */
[----:B------:R-:W-:Y:S03]  /*4330*/  @P2 SHF.R.U32.HI R11, RZ, R5, R38 ;  /* 0x00000005ff0b2219 */ /* 0x000fe60000011626 */
[C---:B------:R-:W-:Y:S01]  /*4340*/  IMAD R10, R72.reuse, R3, RZ ;  /* 0x00000003480a7224 */ /* 0x040fe200078e02ff */
[----:B------:R-:W-:Y:S01]  /*4350*/  SEL R3, R13, R40, !P4 ;  /* 0x000000280d037207 */ /* 0x000fe20006000000 */
[C---:B------:R-:W-:Y:S01]  /*4360*/  IMAD R12, R72.reuse, R11, RZ ;  /* 0x0000000b480c7224 */ /* 0x040fe200078e02ff */
[-C--:B------:R-:W-:Y:S02]  /*4370*/  SHF.R.U32.HI R14, RZ, R5.reuse, R14 ;  /* 0x00000005ff0e7219 */ /* 0x080fe4000001160e */
[C---:B------:R-:W-:Y:S02]  /*4380*/  ISETP.GE.AND P0, PT, R9.reuse, R10, PT ;  /* 0x0000000a0900720c */ /* 0x040fe40003f06270 */
[----:B------:R-:W-:Y:S02]  /*4390*/  SEL R15, R9, R14, !P2 ;  /* 0x0000000e090f7207 */ /* 0x000fe40005000000 */
[C---:B------:R-:W-:Y:S03]  /*43a0*/  ISETP.GE.OR P0, PT, R3.reuse, R12, P0 ;  /* 0x0000000c0300720c */ /* 0x040fe60000706670 */
[----:B------:R-:W-:Y:S04]  /*43b0*/  IMAD.MOV R14, RZ, RZ, -R15 ;  /* 0x000000ffff0e7224 */ /* 0x000fe800078e0a0f */
[----:B------:R-:W-:Y:S06]  /*43c0*/  IMAD R14, R72, R14, R9 ;  /* 0x0000000e480e7224 */ /* 0x000fec00078e0209 */
[C---:B------:R-:W-:Y:S05]  /*43d0*/  @!P0 IMAD.HI.U32 R10, R3.reuse, R4, RZ ;  /* 0x00000004030a8227 */ /* 0x040fea00078e00ff */
[----:B------:R-:W-:Y:S04]  /*43e0*/  @!P0 SHF.R.U32.HI R10, RZ, R5, R10 ;  /* 0x00000005ff0a8219 */ /* 0x000fe8000001160a */
[----:B------:R-:W-:Y:S01]  /*43f0*/  @!P0 SEL R0, R3, R10, !P2 ;  /* 0x0000000a03008207 */ /* 0x000fe20005000000 */
[----:B------:R-:W-:Y:S03]  /*4400*/  IMAD.MOV R10, RZ, RZ, -R3 ;  /* 0x000000ffff0a7224 */ /* 0x000fe600078e0a03 */
[----:B------:R-:W-:Y:S01]  /*4410*/  @!P0 IADD3 R15, PT, PT, R15, -R0, RZ ;  /* 0x800000000f0f8210 */ /* 0x000fe20007ffe0ff */
[----:B------:R-:W-:Y:S01]  /*4420*/  @!P0 IMAD R0, R11, R14, R0 ;  /* 0x0000000e0b008224 */ /* 0x000fe200078e0200 */
[----:B------:R-:W-:Y:S01]  /*4430*/  IADD3 R11, PT, PT, -R9, RZ, RZ ;  /* 0x000000ff090b7210 */ /* 0x000fe20007ffe1ff */
[----:B------:R-:W-:Y:S02]  /*4440*/  IMAD R13, R2, R10, R13 ;  /* 0x0000000a020d7224 */ /* 0x000fe400078e020d */
[----:B------:R-:W-:Y:S02]  /*4450*/  @!P0 IMAD R9, R15, R72, R3 ;  /* 0x000000480f098224 */ /* 0x000fe400078e0203 */
[----:B------:R-:W-:Y:S02]  /*4460*/  @!P0 IMAD.MOV.U32 R3, RZ, RZ, R0 ;  /* 0x000000ffff038224 */ /* 0x000fe400078e0000 */
[----:B------:R-:W-:Y:S02]  /*4470*/  IMAD R8, R6, R11, R8 ;  /* 0x0000000b06087224 */ /* 0x000fe400078e0208 */
[----:B------:R-:W-:Y:S02]  /*4480*/  IMAD R13, R3, R2, R13 ;  /* 0x00000002030d7224 */ /* 0x000fe400078e020d */
[----:B------:R-:W-:Y:S02]  /*4490*/  IMAD R8, R9, R6, R8 ;  /* 0x0000000609087224 */ /* 0x000fe400078e0208 */
.L_x_70:
[----:B------:R-:W-:Y:S05]  /*44a0*/  BRA.U UP1, `(.L_x_71) ;  /* 0x0000000101107547 */ /* 0x000fea000b800000 */
[----:B--2---:R-:W-:Y:S04]  /*44b0*/  MOV R0, UR6 ;  /* 0x0000000600007c02 */ /* 0x004fe80008000f00 */
[----:B------:R-:W-:Y:S04]  /*44c0*/  SHF.L.U32 R3, R0, 0x1f, RZ ;  /* 0x0000001f00037819 */ /* 0x000fe800000006ff */
[----:B------:R-:W1:Y:S02]  /*44d0*/  SYNCS.PHASECHK.TRANS64.TRYWAIT P0, [UR22+0xe8], R3 ;  /* 0x0000e803ff0075a7 */ /* 0x000e640008001116 */
[----:B-1----:R-:W-:Y:S05]  /*44e0*/  @!P0 BRA `(.L_x_72) ;  /* 0x0000004c00408947 */ /* 0x002fea0003800000 */
.L_x_71:
[----:B------:R-:W-:Y:S02]  /*44f0*/  R2UR UR18, R16 ;  /* 0x00000000101272ca */ /* 0x000fe400000e0000 */
[----:B------:R-:W-:Y:S02]  /*4500*/  ISETP.NE.U32.AND P0, PT, RZ, UR4, PT ;  /* 0x00000004ff007c0c */ /* 0x000fe4000bf05070 */
[----:B------:R-:W-:Y:S02]  /*4510*/  SHF.L.U32 R12, R34, 0x1f, RZ ;  /* 0x0000001f220c7819 */ /* 0x000fe400000006ff */
[----:B------:R-:W-:Y:S07]  /*4520*/  ISETP.NE.AND.EX P0, PT, RZ, UR5, PT, P0 ;  /* 0x00000005ff007c0c */ /* 0x000fee000bf05300 */
[----:B------:R-:W-:Y:S01]  /*4530*/  USHF.L.U32 UR18, UR18, 0x7, URZ ;  /* 0x0000000712127899 */ /* 0x000fe200080006ff */
[----:B------:R-:W-:Y:S11]  /*4540*/  BRA.U !UP5, `(.L_x_73) ;  /* 0x000000010d347547 */ /* 0x000ff6000b800000 */
[----:B------:R-:W-:Y:S01]  /*4550*/  UPLOP3.LUT UP0, UPT, UPT, UPT, UP4, 0x80, 0x8 ;  /* 0x000000000008789c */ /* 0x000fe20003f0f040 */
[----:B-12---:R-:W-:Y:S02]  /*4560*/  HFMA2 R0, -RZ, RZ, 0, 5.9604644775390625e-08 ;  /* 0x00000001ff007431 */ /* 0x006fe400000001ff */
[----:B------:R-:W-:Y:S03]  /*4570*/  IMAD.MOV.U32 R177, RZ, RZ, 0x1 ;  /* 0x00000001ffb17424 */ /* 0x000fe600078e00ff */
[----:B------:R-:W-:Y:S05]  /*4580*/  PLOP3.LUT P2, PT, PT, PT, UP0, 0x80, 0x8 ;  /* 0x000000000008781c */ /* 0x000fea0003f4f008 */
[----:B------:R-:W1:Y:S01]  /*4590*/  @UP0 LDCU.64 UR10, c[0x0][0x888] ;  /* 0x00011100ff0a07ac */ /* 0x000e620008000a00 */
[----:B------:R-:W-:Y:S07]  /*45a0*/  @UP0 UIMAD UR8, UR56, UR4, URZ ;  /* 0x00000004380802a4 */ /* 0x000fee000f8e02ff */
[----:B------:R-:W-:Y:S01]  /*45b0*/  @!P2 PRMT R177, R0, 0x7610, R177 ;  /* 0x0000761000b1a816 */ /* 0x000fe200000000b1 */
[----:B-1----:R-:W-:Y:S03]  /*45c0*/  @UP0 UIMAD.WIDE UR10, UR8, 0x4, UR10 ;  /* 0x00000004080a08a5 */ /* 0x002fe6000f8e020a */
[----:B------:R-:W1:Y:S03]  /*45d0*/  @!UP0 LDCU UR8, c[0x0][0x880] ;  /* 0x00011000ff0887ac */ /* 0x000e660008000800 */
[----:B------:R-:W-:Y:S01]  /*45e0*/  IMAD.U32 R10, RZ, RZ, UR10 ;  /* 0x0000000aff0a7e24 */ /* 0x000fe2000f8e00ff */
[----:B------:R-:W-:Y:S05]  /*45f0*/  MOV R11, UR11 ;  /* 0x0000000b000b7c02 */ /* 0x000fea0008000f00 */
[----:B-----5:R3:W5:Y:S02]  /*4600*/  @P2 LDG.E R81, desc[UR48][R10.64] ;  /* 0x000000300a512981 */ /* 0x020764000c1e1900 */
[----:B-1-3--:R-:W-:Y:S07]  /*4610*/  @!P2 IMAD.U32 R81, RZ, RZ, UR8 ;  /* 0x00000008ff51ae24 */ /* 0x00afee000f8e00ff */
.L_x_73:
[----:B-----5:R-:W-:Y:S01]  /*4620*/  @!P0 FSETP.EQ.AND P4, PT, R81, RZ, PT ;  /* 0x000000ff5100820b */ /* 0x020fe20003f82000 */
[----:B------:R-:W-:Y:S01]  /*4630*/  @!UPT UIADD3 URZ, UPT, UPT, URZ, URZ, URZ ;  /* 0x000000fffffff290 */ /* 0x000fe2000fffe0ff */
[----:B------:R-:W-:Y:S11]  /*4640*/  @!P0 BRA `(.L_x_74) ;  /* 0x0000000000148947 */ /* 0x000ff60003800000 */
[----:B------:R-:W-:Y:S02]  /*4650*/  LOP3.LUT P0, RZ, R177, 0xff, RZ, 0xc0, !PT ;  /* 0x000000ffb1ff7812 */ /* 0x000fe4000780c0ff */
[----:B------:R-:W-:Y:S04]  /*4660*/  PLOP3.LUT P4, PT, PT, PT, UP0, 0x80, 0x8 ;  /* 0x000000000008781c */ /* 0x000fe80003f8f008 */
[----:B------:R-:W-:Y:S07]  /*4670*/  PLOP3.LUT P4, PT, P4, PT, PT, 0x8, 0x80 ;  /* 0x000000000080781c */ /* 0x000fee000278e170 */
[----:B------:R-:W-:Y:S11]  /*4680*/  @P0 FSETP.EQ.AND P4, PT, R81, RZ, PT ;  /* 0x000000ff5100020b */ /* 0x000ff60003f82000 */
[----:B------:R-:W-:Y:S02]  /*4690*/  @!UPT UIADD3 URZ, UPT, UPT, URZ, URZ, URZ ;  /* 0x000000fffffff290 */ /* 0x000fe4000fffe0ff */
.L_x_74:
[----:B------:R-:W-:Y:S01]  /*46a0*/  ISETP.NE.AND P0, PT, R24, 0x1, PT ;  /* 0x000000011800780c */ /* 0x000fe20003f05270 */
[----:B------:R-:W3:Y:S01]  /*46b0*/  SYNCS.PHASECHK.TRANS64.TRYWAIT P2, [UR22+0xd0], R12 ;  /* 0x0000d00cff0075a7 */ /* 0x000ee20008041116 */
[----:B------:R-:W-:Y:S04]  /*46c0*/  IMAD.SHL.U32 R10, R19, 0x80, RZ ;  /* 0x00000080130a7824 */ /* 0x000fe800078e00ff */
[C---:B------:R-:W-:Y:S01]  /*46d0*/  IMAD.HI.U32 R9, R10.reuse, R25, RZ ;  /* 0x000000190a097227 */ /* 0x040fe200078e00ff */
[C---:B------:R-:W-:Y:S04]  /*46e0*/  R2UR UR19, R10.reuse ;  /* 0x000000000a1372ca */ /* 0x040fe800000e0000 */
[----:B------:R-:W-:Y:S04]  /*46f0*/  SHF.R.U32.HI R9, RZ, R26, R9 ;  /* 0x0000001aff097219 */ /* 0x000fe80000011609 */
[----:B------:R-:W-:Y:S02]  /*4700*/  SEL R9, R10, R9, !P0 ;  /* 0x000000090a097207 */ /* 0x000fe40004000000 */
[----:B------:R-:W-:Y:S02]  /*4710*/  ELECT P0, URZ, PT ;  /* 0x0000000000ff782f */ /* 0x000fe40003800000 */
[C---:B------:R-:W-:Y:S01]  /*4720*/  R2UR UR8, R9.reuse ;  /* 0x00000000090872ca */ /* 0x040fe200000e0000 */
[C---:B-12---:R-:W-:Y:S01]  /*4730*/  IMAD.HI.U32 R0, R9.reuse, R22, RZ ;  /* 0x0000001609007227 */ /* 0x046fe200078e00ff */
[----:B------:R-:W-:Y:S02]  /*4740*/  PLOP3.LUT P4, PT, P4, P0, PT, 0xf2, 0x2f ;  /* 0x00000000002f781c */ /* 0x000fe40002781e72 */
[----:B------:R-:W-:Y:S01]  /*4750*/  R2UR UR20, R9 ;  /* 0x00000000091472ca */ /* 0x000fe200000e0000 */
[----:B------:R-:W-:Y:S01]  /*4760*/  IMAD.MOV R3, RZ, RZ, -R9 ;  /* 0x000000ffff037224 */ /* 0x000fe200078e0a09 */
[----:B------:R-:W-:Y:S04]  /*4770*/  SHF.R.U32.HI R0, RZ, R23, R0 ;  /* 0x00000017ff007219 */ /* 0x000fe80000011600 */
[----:B------:R-:W-:Y:S02]  /*4780*/  R2UR UR21, R0 ;  /* 0x00000000001572ca */ /* 0x000fe400000e0000 */
[----:B------:R-:W-:Y:S03]  /*4790*/  R2UR UR9, R3 ;  /* 0x00000000030972ca */ /* 0x000fe600000e0000 */
[----:B----4-:R-:W-:Y:S05]  /*47a0*/  @!P4 IADD3 R19, P0, PT, R36, 0x580, RZ ;  /* 0x000005802413c810 */ /* 0x010fea0007f1e0ff */
[----:B------:R-:W-:Y:S03]  /*47b0*/  @!P4 IMAD.X R16, RZ, RZ, R37, P0 ;  /* 0x000000ffff10c224 */ /* 0x000fe600000e0625 */
[----:B------:R-:W-:Y:S02]  /*47c0*/  USEL UR21, UR8, UR21, !UP3 ;  /* 0x0000001508157287 */ /* 0x000fe4000d800000 */
[----:B------:R-:W-:Y:S04]  /*47d0*/  UIMAD UR19, UR14, UR9, UR19 ;  /* 0x000000090e1372a4 */ /* 0x000fe8000f8e0213 */
[----:B------:R-:W-:Y:S05]  /*47e0*/  IMAD R0, RZ, RZ, -UR21 ;  /* 0x80000015ff007e24 */ /* 0x000fea000f8e02ff */
[----:B------:R-:W-:Y:S11]  /*47f0*/  R2UR UR8, R0 ;  /* 0x00000000000872ca */ /* 0x000ff600000e0000 */
[----:B------:R-:W-:Y:S02]  /*4800*/  @!UPT UIADD3 URZ, UPT, UPT, URZ, URZ, URZ ;  /* 0x000000fffffff290 */ /* 0x000fe4000fffe0ff */
[----:B------:R-:W-:Y:S01]  /*4810*/  UIMAD UR20, UR7, UR8, UR20 ;  /* 0x00000008071472a4 */ /* 0x000fe2000f8e0214 */
[----:B---3--:R-:W-:Y:S11]  /*4820*/  @!P2 BRA `(.L_x_75) ;  /* 0x000000480088a947 */ /* 0x008ff60003800000 */
.L_x_150:
[----:B------:R-:W2:Y:S01]  /*4830*/  LDC.64 R14, c[0x0][0xb10] ;  /* 0x0002c400ff0e7b82 */ /* 0x000ea20000000a00 */
[----:B------:R-:W-:Y:S01]  /*4840*/  @!P4 R2UR UR8, R19 ;  /* 0x000000001308c2ca */ /* 0x000fe200000e0000 */
[----:B------:R-:W-:Y:S01]  /*4850*/  VOTEU.ALL UP2, P4 ;  /* 0x0000000000ff7886 */ /* 0x000fe20002040000 */
[----:B------:R-:W-:Y:S01]  /*4860*/  @!P4 R2UR UR9, R16 ;  /* 0x000000001009c2ca */ /* 0x000fe200000e0000 */
[----:B------:R-:W-:Y:S01]  /*4870*/  VOTEU.ALL UP1, P4 ;  /* 0x0000000000ff7886 */ /* 0x000fe20002020000 */
[----:B------:R-:W-:Y:S03]  /*4880*/  @!P4 IMAD.MOV.U32 R16, RZ, RZ, 0x2000 ;  /* 0x00002000ff10c424 */ /* 0x000fe600078e00ff */
[----:B------:R-:W3:Y:S01]  /*4890*/  LDC.64 R10, c[0x0][0xb18] ;  /* 0x0002c600ff0a7b82 */ /* 0x000ee20000000a00 */
[----:B------:R-:W-:Y:S01]  /*48a0*/  @!UP2 UIADD3 UR16, UPT, UPT, UR22, 0x200, URZ ;  /* 0x000002001610a890 */ /* 0x000fe2000fffe0ff */
[----:B------:R-:W-:Y:S06]  /*48b0*/  @P3 SHF.R.U32.HI R28, RZ, 0x10, R29 ;  /* 0x00000010ff1c3819 */ /* 0x000fec000001161d */
[----:B------:R-:W4:Y:S01]  /*48c0*/  @!P1 LDC R0, c[0x0][0xb20] ;  /* 0x0002c800ff009b82 */ /* 0x000f220000000800 */
[----:B------:R-:W-:Y:S01]  /*48d0*/  @P3 R2UR UR56, R28 ;  /* 0x000000001c3832ca */ /* 0x000fe200000e0000 */
[----:B------:R-:W-:Y:S06]  /*48e0*/  IMAD.U32 R38, RZ, RZ, UR8 ;  /* 0x00000008ff267e24 */ /* 0x000fec000f8e00ff */
[----:B-1----:R-:W1:Y:S01]  /*48f0*/  @!P1 LDC R3, c[0x0][0xb0c] ;  /* 0x0002c300ff039b82 */ /* 0x002e620000000800 */
[----:B------:R-:W-:Y:S01]  /*4900*/  IMAD.U32 R39, RZ, RZ, UR9 ;  /* 0x00000009ff277e24 */ /* 0x000fe2000f8e00ff */
[----:B------:R-:W-:Y:S01]  /*4910*/  @!UP2 UPRMT UR9, URZ, 0x40, URZ ;  /* 0x00000040ff09a896 */ /* 0x000fe200080000ff */
[----:B------:R-:W-:Y:S03]  /*4920*/  @!P4 R2UR UR10, R38 ;  /* 0x00000000260ac2ca */ /* 0x000fe600000e0000 */
[----:B------:R-:W-:Y:S01]  /*4930*/  @!P4 R2UR UR11, R39 ;  /* 0x00000000270bc2ca */ /* 0x000fe200000e0000 */
[----:B------:R-:W-:Y:S11]  /*4940*/  @!UP2 UPRMT UR8, UR9, 0x5410, URZ ;  /* 0x000054100908a896 */ /* 0x000ff600080000ff */
[----:B------:R-:W-:Y:S01]  /*4950*/  @!UPT UIADD3 URZ, UPT, UPT, URZ, URZ, URZ ;  /* 0x000000fffffff290 */ /* 0x000fe2000fffe0ff */
[----:B------:R1:W-:Y:S01]  /*4960*/  @!UP1 UTMALDG.4D.IM2COL [UR16], [UR10], UR8 ;  /* 0x000000100a0093b4 */ /* 0x0003e20008058008 */
[----:B------:R1:W-:Y:S02]  /*4970*/  @!P4 SYNCS.ARRIVE.TRANS64.RED.A0TR RZ, [UR22+0xc0], R16 ;  /* 0x0000c010ffffc9a7 */ /* 0x0003e40008300416 */
[----:B-1----:R-:W-:Y:S01]  /*4980*/  @!P1 ISETP.NE.AND P2, PT, R3, 0x1, PT ;  /* 0x000000010300980c */ /* 0x002fe20003f45270 */
[C---:B--2---:R-:W-:Y:S01]  /*4990*/  @!P1 IMAD.HI.U32 R14, R13.reuse, R14, RZ ;  /* 0x0000000e0d0e9227 */ /* 0x044fe200078e00ff */
[----:B---3--:R-:W-:Y:S03]  /*49a0*/  @!P1 ISETP.NE.AND P0, PT, R10, 0x1, PT ;  /* 0x000000010a00980c */ /* 0x008fe60003f05270 */
[C---:B------:R-:W-:Y:S01]  /*49b0*/  @!P1 IMAD.HI.U32 R11, R8.reuse, R11, RZ ;  /* 0x0000000b080b9227 */ /* 0x040fe200078e00ff */
[----:B------:R-:W-:Y:S04]  /*49c0*/  @!P1 SHF.R.U32.HI R14, RZ, R15, R14 ;  /* 0x0000000fff0e9219 */ /* 0x000fe8000001160e */
[----:B----4-:R-:W-:Y:S01]  /*49d0*/  @!P1 SHF.R.U32.HI R9, RZ, R0, R11 ;  /* 0x00000000ff099219 */ /* 0x010fe2000001160b */
[----:B------:R-:W-:Y:S01]  /*49e0*/  SYNCS.ARRIVE.TRANS64.RED.A1T0 RZ, [UR45], RZ ;  /* 0x000000ffffff79a7 */ /* 0x000fe2000810042d */
[----:B------:R-:W-:Y:S02]  /*49f0*/  @!P1 SEL R14, R13, R14, !P2 ;  /* 0x0000000e0d0e9207 */ /* 0x000fe40005000000 */
[----:B------:R-:W-:Y:S01]  /*4a00*/  @!P1 SEL R9, R8, R9, !P0 ;  /* 0x0000000908099207 */ /* 0x000fe20004000000 */
[----:B------:R-:W1:Y:S04]  /*4a10*/  SYNCS.PHASECHK.TRANS64.TRYWAIT P5, [UR22+0xd8], R12 ;  /* 0x0000d80cff0075a7 */ /* 0x000e6800080a1116 */
[----:B------:R-:W-:Y:S02]  /*4a20*/  @!P1 IMAD.IADD R0, R9, 0x1, -R14 ;  /* 0x0000000109009824 */ /* 0x000fe400078e0a0e */
[----:B------:R-:W-:Y:S02]  /*4a30*/  @!P1 IMAD.IADD R9, R14, 0x1, -R9 ;  /* 0x000000010e099824 */ /* 0x000fe400078e0a09 */
[----:B------:R-:W-:Y:S02]  /*4a40*/  @!P1 IMAD R13, R0, R3, R13 ;  /* 0x00000003000d9224 */ /* 0x000fe400078e020d */
[----:B------:R-:W-:Y:S01]  /*4a50*/  @!P1 IMAD R8, R9, R10, R8 ;  /* 0x0000000a09089224 */ /* 0x000fe200078e0208 */
[----:B-1----:R-:W-:Y:S06]  /*4a60*/  @!P5 BRA `(.L_x_76) ;  /* 0x000000480010d947 */ /* 0x002fec0003800000 */
.L_x_152:
[----:B-1----:R-:W-:Y:S01]  /*4a70*/  @!P4 IADD3 R3, P0, PT, R36, 0x580, RZ ;  /* 0x000005802403c810 */ /* 0x002fe20007f1e0ff */
[----:B------:R-:W-:Y:S01]  /*4a80*/  VOTEU.ALL UP2, P4 ;  /* 0x0000000000ff7886 */ /* 0x000fe20002040000 */
[----:B------:R-:W-:Y:S01]  /*4a90*/  VOTEU.ALL UP1, P4 ;  /* 0x0000000000ff7886 */ /* 0x000fe20002020000 */
[----:B------:R-:W-:Y:S01]  /*4aa0*/  UMOV UR11, UR19 ;  /* 0x00000013000b7c82 */ /* 0x000fe20008000000 */
[----:B------:R-:W-:Y:S01]  /*4ab0*/  @!P4 R2UR UR9, R3 ;  /* 0x000000000309c2ca */ /* 0x000fe200000e0000 */
[----:B------:R-:W-:Y:S01]  /*4ac0*/  @!P4 IMAD.X R0, RZ, RZ, R37, P0 ;  /* 0x000000ffff00c224 */ /* 0x000fe200000e0625 */
[----:B------:R-:W-:Y:S01]  /*4ad0*/  @!UP2 UPRMT UR16, URZ, 0x40, URZ ;  /* 0x00000040ff10a896 */ /* 0x000fe200080000ff */
[----:B------:R-:W-:Y:S01]  /*4ae0*/  LOP3.LUT R34, R34, 0x1, RZ, 0x3c, !PT ;  /* 0x0000000122227812 */ /* 0x000fe200078e3cff */
[----:B------:R-:W-:Y:S01]  /*4af0*/  @!UP2 UIADD3 UR10, UPT, UPT, UR18, 0x40, URZ ;  /* 0x00000040120aa890 */ /* 0x000fe2000fffe0ff */
[----:B------:R-:W-:Y:S01]  /*4b00*/  LOP3.LUT R32, R32, 0x1, RZ, 0x3c, !PT ;  /* 0x0000000120207812 */ /* 0x000fe200078e3cff */
[----:B------:R-:W-:Y:S01]  /*4b10*/  @!UP2 UPRMT UR18, UR16, 0x5410, URZ ;  /* 0x000054101012a896 */ /* 0x000fe200080000ff */
[----:B------:R-:W-:Y:S01]  /*4b20*/  @!P4 R2UR UR8, R0 ;  /* 0x000000000008c2ca */ /* 0x000fe200000e0000 */
[----:B------:R-:W-:Y:S01]  /*4b30*/  UMOV UR12, UR20 ;  /* 0x00000014000c7c82 */ /* 0x000fe20008000000 */
[----:B------:R-:W-:Y:S01]  /*4b40*/  UMOV UR13, UR21 ;  /* 0x00000015000d7c82 */ /* 0x000fe20008000000 */
[----:B------:R-:W-:Y:S02]  /*4b50*/  IMAD.IADD R16, R8, 0x1, R145 ;  /* 0x0000000108107824 */ /* 0x000fe400078e0291 */
[----:B------:R-:W-:Y:S02]  /*4b60*/  IMAD.IADD R19, R13, 0x1, R176 ;  /* 0x000000010d137824 */ /* 0x000fe400078e02b0 */
[----:B------:R-:W-:Y:S01]  /*4b70*/  IMAD.U32 R10, RZ, RZ, UR9 ;  /* 0x00000009ff0a7e24 */ /* 0x000fe2000f8e00ff */
[----:B------:R-:W-:Y:S04]  /*4b80*/  @!UP2 UIADD3 UR9, UPT, UPT, UR22, 0xc8, URZ ;  /* 0x000000c81609a890 */ /* 0x000fe8000fffe0ff */
[----:B------:R-:W-:Y:S01]  /*4b90*/  @!P4 R2UR UR24, R10 ;  /* 0x000000000a18c2ca */ /* 0x000fe200000e0000 */
[----:B------:R-:W-:Y:S01]  /*4ba0*/  IMAD.U32 R11, RZ, RZ, UR8 ;  /* 0x00000008ff0b7e24 */ /* 0x000fe2000f8e00ff */
[----:B------:R-:W-:Y:S04]  /*4bb0*/  @!UP2 UIADD3 UR8, UPT, UPT, UR22, 0x2200, URZ ;  /* 0x000022001608a890 */ /* 0x000fe8000fffe0ff */
[----:B------:R-:W-:Y:S11]  /*4bc0*/  @!P4 R2UR UR25, R11 ;  /* 0x000000000b19c2ca */ /* 0x000ff600000e0000 */
[----:B------:R-:W-:Y:S02]  /*4bd0*/  @!UPT UIADD3 URZ, UPT, UPT, URZ, URZ, URZ ;  /* 0x000000fffffff290 */ /* 0x000fe4000fffe0ff */
[----:B------:R2:W-:Y:S01]  /*4be0*/  @!UP1 UTMALDG.4D.IM2COL [UR8], [UR24], UR18 ;  /* 0x00000008180093b4 */ /* 0x0005e20008058012 */
[----:B------:R2:W-:Y:S01]  /*4bf0*/  @!P4 SYNCS.ARRIVE.TRANS64.RED.A0TR RZ, [UR22+0xc8], R27 ;  /* 0x0000c81bffffc9a7 */ /* 0x0005e20008300416 */
[----:B------:R-:W-:Y:S01]  /*4c00*/  UPLOP3.LUT UP1, UPT, UPT, UPT, UPT, 0x80, 0x8 ;  /* 0x000000000008789c */ /* 0x000fe20003f2f070 */
[----:B------:R-:W-:Y:S01]  /*4c10*/  SYNCS.ARRIVE.TRANS64.RED.A1T0 RZ, [UR23], RZ ;  /* 0x000000ffffff79a7 */ /* 0x000fe20008100417 */
[----:B------:R-:W-:Y:S09]  /*4c20*/  @P3 BRA `(.L_x_77) ;  /* 0xfffffff400343947 */ /* 0x000ff2000383ffff */
[----:B------:R-:W-:-:S04]  /*4c30*/  SHF.L.U32 R3, R34, 0x1f, RZ ;  /* 0x0000001f22037819 */ /* 0x000fc800000006ff */
[----:B------:R-:W1:Y:S02]  /*4c40*/  SYNCS.PHASECHK.TRANS64.TRYWAIT P0, [UR22+0xd0], R3 ;  /* 0x0000d003ff0075a7 */ /* 0x000e640008001116 */
[----:B-1----:R-:W-:Y:S05]  /*4c50*/  @!P0 BRA `(.L_x_78) ;  /* 0x0000004400ac8947 */ /* 0x002fea0003800000 */
.L_x_154:
[----:B-1----:R-:W-:-:S07]  /*4c60*/  MOV R0, UR22 ;  /* 0x0000001600007c02 */ /* 0x002fce0008000f00 */
.L_x_79:
[----:B-1----:R-:W-:-:S04]  /*4c70*/  SHF.L.U32 R3, R34, 0x1f, RZ ;  /* 0x0000001f22037819 */ /* 0x002fc800000006ff */
[----:B------:R1:W3:Y:S03]  /*4c80*/  SYNCS.PHASECHK.TRANS64.TRYWAIT P0, [R0+URZ+0xd8], R3 ;  /* 0x0000d803000075a7 */ /* 0x0002e600080011ff */
[----:B---3--:R-:W-:Y:S05]  /*4c90*/  @!P0 NANOSLEEP.SYNCS 0x989680 ;  /* 0x009896800000895d */ /* 0x008fea0003900000 */
[----:B------:R-:W3:Y:S02]  /*4ca0*/  @!P0 SYNCS.PHASECHK.TRANS64 P0, [R0+URZ+0xd8], R3 ;  /* 0x0000d803000085a7 */ /* 0x000ee400080010ff */
[----:B--23--:R-:W-:Y:S05]  /*4cb0*/  @P0 EXIT ;  /* 0x000000000000094d */ /* 0x00cfea0003800000 */
[----:B------:R-:W-:Y:S05]  /*4cc0*/  BRA `(.L_x_79) ;  /* 0xfffffffc00e87947 */ /* 0x000fea000383ffff */
.L_x_68:
[----:B------:R-:W-:-:S06]  /*4cd0*/  UISETP.GE.AND UP1, UPT, UR8, 0x4, UPT ;  /* 0x000000040800788c */ /* 0x000fcc000bf26270 */
[----:B------:R-:W-:-:S13]  /*4ce0*/  PLOP3.LUT P0, PT, PT, PT, UP1, 0x80, 0x8 ;  /* 0x000000000008781c */ /* 0x000fda0003f0f018 */
[----:B------:R-:W-:Y:S05]  /*4cf0*/  @!P0 EXIT ;  /* 0x000000000000894d */ /* 0x000fea0003800000 */
[----:B------:R-:W-:Y:S01]  /*4d00*/  BAR.SYNC.DEFER_BLOCKING 0x6, 0xa0 ;  /* 0x0182800000007b1d */ /* 0x000fe20000010000 */
[C---:B------:R-:W-:Y:S01]  /*4d10*/  IMAD.SHL.U32 R0, R186.reuse, 0x40, RZ ;  /* 0x00000040ba007824 */ /* 0x040fe200078e00ff */
[C---:B------:R-:W-:Y:S01]  /*4d20*/  LOP3.LUT R188, R186.reuse, 0x60, RZ, 0xc0, !PT ;  /* 0x00000060babc7812 */ /* 0x040fe200078ec0ff */
[C---:B------:R-:W-:Y:S01]  /*4d30*/  IMAD.SHL.U32 R185, R186.reuse, 0x8, RZ ;  /* 0x00000008bab97824 */ /* 0x040fe200078e00ff */
[C---:B------:R-:W-:Y:S01]  /*4d40*/  LOP3.LUT R187, R186.reuse, 0x2, RZ, 0xc0, !PT ;  /* 0x00000002babb7812 */ /* 0x040fe200078ec0ff */
[----:B------:R-:W-:Y:S01]  /*4d50*/  IMAD.U32 R78, R186, 0x10000, RZ ;  /* 0x00010000ba4e7824 */ /* 0x000fe200078e00ff */
[----:B------:R-:W-:Y:S02]  /*4d60*/  UMOV UR51, 0x400 ;  /* 0x0000040000337882 */ /* 0x000fe40000000000 */
[----:B------:R-:W1:Y:S01]  /*4d70*/  LDC R179, c[0x0][0x370] ;  /* 0x0000dc00ffb37b82 */ /* 0x000e620000000800 */
[----:B------:R-:W-:Y:S01]  /*4d80*/  ULEA UR51, UR45, UR51, 0x18 ;  /* 0x000000332d337291 */ /* 0x000fe2000f8ec0ff */
[----:B------:R-:W-:Y:S01]  /*4d90*/  LOP3.LUT R4, R0, 0x180, RZ, 0xc0, !PT ;  /* 0x0000018000047812 */ /* 0x000fe200078ec0ff */
[----:B------:R-:W-:Y:S01]  /*4da0*/  HFMA2 R181, -RZ, RZ, 0, 0 ;  /* 0x00000000ffb57431 */ /* 0x000fe200000001ff */
[----:B------:R-:W-:Y:S01]  /*4db0*/  LOP3.LUT R186, R186, 0x4, RZ, 0xc0, !PT ;  /* 0x00000004baba7812 */ /* 0x000fe200078ec0ff */
[----:B------:R-:W-:Y:S01]  /*4dc0*/  UIADD3 UR4, UPT, UPT, UR51, 0x4200, URZ ;  /* 0x0000420033047890 */ /* 0x000fe2000fffe0ff */
[----:B------:R-:W-:Y:S01]  /*4dd0*/  LOP3.LUT R185, R4, 0x30, R185, 0xf8, !PT ;  /* 0x0000003004b97812 */ /* 0x000fe200078ef8b9 */
[----:B------:R-:W-:Y:S01]  /*4de0*/  IMAD.MOV.U32 R76, RZ, RZ, RZ ;  /* 0x000000ffff4c7224 */ /* 0x000fe200078e00ff */
[----:B------:R-:W2:Y:S01]  /*4df0*/  LDC R74, c[0x0][0xb0c] ;  /* 0x0002c300ff4a7b82 */ /* 0x000ea20000000800 */
[----:B------:R-:W-:Y:S01]  /*4e00*/  IMAD.MOV.U32 R184, RZ, RZ, RZ ;  /* 0x000000ffffb87224 */ /* 0x000fe200078e00ff */
[----:B------:R-:W-:-:S02]  /*4e10*/  LOP3.LUT R185, R185, 0x1e40, R0, 0xf8, !PT ;  /* 0x00001e40b9b97812 */ /* 0x000fc400078ef800 */
[----:B------:R-:W-:Y:S02]  /*4e20*/  CS2R R182, SRZ ;  /* 0x0000000000b67805 */ /* 0x000fe4000001ff00 */
[----:B------:R-:W-:Y:S01]  /*4e30*/  LOP3.LUT R78, R78, 0x600000, RZ, 0xc0, !PT ;  /* 0x006000004e4e7812 */ /* 0x000fe200078ec0ff */
[----:B------:R-:W-:Y:S01]  /*4e40*/  IMAD.MOV R191, RZ, RZ, -R187 ;  /* 0x000000ffffbf7224 */ /* 0x000fe200078e0abb */
[----:B------:R-:W-:Y:S01]  /*4e50*/  IADD3 R192, PT, PT, -R186, 0x2, RZ ;  /* 0x00000002bac07810 */ /* 0x000fe20007ffe1ff */
[----:B------:R-:W-:Y:S01]  /*4e60*/  VIADD R193, R185, UR51 ;  /* 0x00000033b9c17c36 */ /* 0x000fe20008000000 */
[----:B------:R-:W4:Y:S01]  /*4e70*/  LDC R178, c[0x0][0xb20] ;  /* 0x0002c800ffb27b82 */ /* 0x000f220000000800 */
[----:B------:R-:W3:Y:S01]  /*4e80*/  LDS R2, [UR51+0x140] ;  /* 0x00014033ff027984 */ /* 0x000ee20008000800 */
[----:B------:R-:W-:Y:S01]  /*4e90*/  IMAD.MOV R190, RZ, RZ, -R186 ;  /* 0x000000ffffbe7224 */ /* 0x000fe200078e0aba */
[----:B------:R-:W-:Y:S01]  /*4ea0*/  MOV R194, UR4 ;  /* 0x0000000400c27c02 */ /* 0x000fe20008000f00 */
[----:B------:R-:W-:Y:S01]  /*4eb0*/  VIADD R193, R193, 0x200 ;  /* 0x00000200c1c17836 */ /* 0x000fe20000000000 */
[----:B------:R-:W1:Y:S03]  /*4ec0*/  LDCU.64 UR54, c[0x0][0x348] ;  /* 0x00006900ff3677ac */ /* 0x000e660008000a00 */
[----:B------:R-:W1:Y:S01]  /*4ed0*/  LDC R73, c[0x0][0xb30] ;  /* 0x0002cc00ff497b82 */ /* 0x000e620000000800 */
[----:B------:R-:W1:Y:S01]  /*4ee0*/  LDCU.64 UR36, c[0x0][0x888] ;  /* 0x00011100ff2477ac */ /* 0x000e620008000a00 */
[----:B------:R-:W1:Y:S06]  /*4ef0*/  LDCU.64 UR38, c[0x0][0x890] ;  /* 0x00011200ff2677ac */ /* 0x000e6c0008000a00 */
[----:B------:R-:W1:Y:S01]  /*4f00*/  LDC.64 R166, c[0x0][0xb10] ;  /* 0x0002c400ffa67b82 */ /* 0x000e620000000a00 */
[----:B------:R-:W1:Y:S01]  /*4f10*/  LDCU.64 UR46, c[0x0][0xa90] ;  /* 0x00015200ff2e77ac */ /* 0x000e620008000a00 */
[----:B------:R-:W-:-:S06]  /*4f20*/  UIADD3 UR50, UPT, UPT, UR51, 0x200, URZ ;  /* 0x0000020033327890 */ /* 0x000fcc000fffe0ff */
[----:B------:R-:W1:Y:S08]  /*4f30*/  LDC.64 R70, c[0x0][0xb18] ;  /* 0x0002c600ff467b82 */ /* 0x000e700000000a00 */
[----:B------:R-:W1:Y:S08]  /*4f40*/  LDC.64 R68, c[0x0][0xb28] ;  /* 0x0002ca00ff447b82 */ /* 0x000e700000000a00 */
[----:B------:R-:W1:Y:S01]  /*4f50*/  LDC.64 R164, c[0x0][0x8b0] ;  /* 0x00022c00ffa47b82 */ /* 0x000e620000000a00 */
[C---:B---3--:R-:W-:Y:S01]  /*4f60*/  VIADD R3, R2.reuse, 0x80 ;  /* 0x0000008002037836 */ /* 0x048fe20000000000 */
[----:B------:R-:W-:-:S04]  /*4f70*/  LOP3.LUT R2, R2, 0xffff, RZ, 0xc0, !PT ;  /* 0x0000ffff02027812 */ /* 0x000fc800078ec0ff */
[----:B------:R-:W-:Y:S02]  /*4f80*/  LOP3.LUT R3, R3, 0xffff, RZ, 0xc0, !PT ;  /* 0x0000ffff03037812 */ /* 0x000fe400078ec0ff */
[----:B------:R-:W3:Y:S03]  /*4f90*/  LDC.64 R146, c[0x0][0x8a8] ;  /* 0x00022a00ff927b82 */ /* 0x000ee60000000a00 */
[----:B------:R1:W-:Y:S05]  /*4fa0*/  STL.64 [R1], R2 ;  /* 0x0000000201007387 */ /* 0x0003ea0000100a00 */
[----:B------:R-:W1:Y:S08]  /*4fb0*/  LDC.64 R170, c[0x0][0xa80] ;  /* 0x0002a000ffaa7b82 */ /* 0x000e700000000a00 */
[----:B------:R-:W1:Y:S08]  /*4fc0*/  LDC.64 R168, c[0x0][0xa88] ;  /* 0x0002a200ffa87b82 */ /* 0x000e700000000a00 */
[----:B--2-4-:R-:W1:Y:S02]  /*4fd0*/  LDC R180, c[0x0][0x374] ;  /* 0x0000dd00ffb47b82 */ /* 0x014e640000000800 */
.L_x_106:
[----:B-1----:R-:W-:Y:S04]  /*4fe0*/  SHF.L.U32 R3, R183, 0x1f, RZ ;  /* 0x0000001fb7037819 */ /* 0x002fe800000006ff */
[----:B------:R-:W1:Y:S02]  /*4ff0*/  SYNCS.PHASECHK.TRANS64.TRYWAIT P0, [UR51+0xf0], R3 ;  /* 0x0000f003ff0075a7 */ /* 0x000e640008001133 */
[----:B-1----:R-:W-:Y:S05]  /*5000*/  @!P0 BRA `(.L_x_80) ;  /* 0x0000004000d88947 */ /* 0x002fea0003800000 */
.L_x_156:
[----:B------:R-:W2:Y:S01]  /*5010*/  LDC.64 R12, c[0x0][0xb10] ;  /* 0x0002c400ff0c7b82 */ /* 0x000ea20000000a00 */
[----:B------:R-:W4:Y:S01]  /*5020*/  LDS.128 R20, [UR51+0x130] ;  /* 0x00013033ff147984 */ /* 0x000f220008000c00 */
[----:B------:R-:W-:Y:S01]  /*5030*/  UIADD3 UR4, UPT, UPT, UR51, 0xf8, URZ ;  /* 0x000000f833047890 */ /* 0x000fe2000fffe0ff */
[----:B-1----:R-:W-:Y:S01]  /*5040*/  IMAD R0, R76, 0x4, R1 ;  /* 0x000000044c007824 */ /* 0x002fe200078e0201 */
[----:B------:R-:W-:Y:S04]  /*5050*/  ISETP.NE.AND P1, PT, R73, 0x1, PT ;  /* 0x000000014900780c */ /* 0x000fe80003f25270 */
[----:B------:R-:W1:Y:S01]  /*5060*/  LDC.64 R10, c[0x0][0xb18] ;  /* 0x0002c600ff0a7b82 */ /* 0x000e620000000a00 */
[----:B------:R-:W-:Y:S01]  /*5070*/  UPRMT UR4, URZ, 0x654, UR4 ;  /* 0x00000654ff047896 */ /* 0x000fe20008000004 */
[----:B------:R-:W-:Y:S01]  /*5080*/  ISETP.GE.AND P0, PT, R72, 0x1, PT ;  /* 0x000000014800780c */ /* 0x000fe20003f06270 */
[----:B------:R-:W-:Y:S01]  /*5090*/  @!PT LDS RZ, [RZ] ;  /* 0x00000000fffff984 */ /* 0x000fe20000000800 */
[----:B------:R-:W-:Y:S01]  /*50a0*/  @!PT LDS RZ, [RZ] ;  /* 0x00000000fffff984 */ /* 0x000fe20000000800 */
[----:B------:R-:W-:Y:S01]  /*50b0*/  @!PT LDS RZ, [RZ] ;  /* 0x00000000fffff984 */ /* 0x000fe20000000800 */
[----:B------:R-:W-:Y:S01]  /*50c0*/  @!PT LDS RZ, [RZ] ;  /* 0x00000000fffff984 */ /* 0x000fe20000000800 */
[----:B------:R3:W-:Y:S06]  /*50d0*/  MEMBAR.ALL.CTA ;  /* 0x0000000000007992 */ /* 0x0007ec0000008000 */
[----:B---3--:R-:W3:Y:S01]  /*50e0*/  FENCE.VIEW.ASYNC.S ;  /* 0x00000000000073c6 */ /* 0x008ee20000000000 */
[----:B------:R-:W1:Y:S08]  /*50f0*/  @!P1 LDC R14, c[0x0][0xb20] ;  /* 0x0002c800ff0e9b82 */ /* 0x000e700000000800 */
[----:B------:R-:W1:Y:S01]  /*5100*/  @!P1 LDC R9, c[0x0][0xb0c] ;  /* 0x0002c300ff099b82 */ /* 0x000e620000000800 */
[----:B---3--:R-:W-:Y:S01]  /*5110*/  SYNCS.ARRIVE.TRANS64.RED.A1T0 RZ, [UR4], RZ ;  /* 0x000000ffffff79a7 */ /* 0x008fe20008100404 */
[----:B------:R3:W5:Y:S01]  /*5120*/  LDL R17, [R0] ;  /* 0x0000000000117983 */ /* 0x0007620000100800 */
[----:B----4-:R-:W-:Y:S04]  /*5130*/  LOP3.LUT P4, RZ, R22, 0x1, RZ, 0xc0, !PT ;  /* 0x0000000116ff7812 */ /* 0x010fe8000788c0ff */
[----:B------:R-:W-:Y:S09]  /*5140*/  P2R R195, PR, RZ, 0x10 ;  /* 0x00000010ffc37803 */ /* 0x000ff20000000000 */
[----:B------:R-:W-:Y:S02]  /*5150*/  @P4 MOV R77, R20 ;  /* 0x00000014004d4202 */ /* 0x000fe40000000f00 */
[----:B------:R-:W-:Y:S01]  /*5160*/  @P4 LOP3.LUT R75, R21, 0xffff, RZ, 0xc0, !PT ;  /* 0x0000ffff154b4812 */ /* 0x000fe200078ec0ff */
[----:B--23--:R-:W-:Y:S06]  /*5170*/  @!P0 BRA `(.L_x_81) ;  /* 0x0000000000a48947 */ /* 0x00cfec0003800000 */
[----:B------:R-:W-:Y:S01]  /*5180*/  IMAD.HI.U32 R25, R180, R71, RZ ;  /* 0x00000047b4197227 */ /* 0x000fe200078e00ff */
[----:B------:R-:W-:Y:S02]  /*5190*/  ISETP.NE.AND P0, PT, R70, 0x1, PT ;  /* 0x000000014600780c */ /* 0x000fe40003f05270 */
[----:B------:R-:W-:Y:S01]  /*51a0*/  ISETP.NE.AND P2, PT, R72, 0x1, PT ;  /* 0x000000014800780c */ /* 0x000fe20003f45270 */
[----:B------:R-:W-:Y:S01]  /*51b0*/  IMAD.HI.U32 R18, R179, R166, RZ ;  /* 0x000000a6b3127227 */ /* 0x000fe200078e00ff */
[----:B------:R-:W-:Y:S02]  /*51c0*/  SHF.R.U32.HI R25, RZ, R178, R25 ;  /* 0x000000b2ff197219 */ /* 0x000fe40000011619 */
[----:B------:R-:W-:Y:S01]  /*51d0*/  ISETP.NE.AND P3, PT, R74, 0x1, PT ;  /* 0x000000014a00780c */ /* 0x000fe20003f65270 */
[----:B------:R-:W-:Y:S01]  /*51e0*/  IMAD.HI.U32 R26, R77, R166, RZ ;  /* 0x000000a64d1a7227 */ /* 0x000fe200078e00ff */
[----:B------:R-:W-:Y:S02]  /*51f0*/  SHF.R.U32.HI R18, RZ, R167, R18 ;  /* 0x000000a7ff127219 */ /* 0x000fe40000011612 */
[----:B------:R-:W-:Y:S01]  /*5200*/  SEL R3, R180, R25, !P0 ;  /* 0x00000019b4037207 */ /* 0x000fe20004000000 */
[----:B------:R-:W-:Y:S01]  /*5210*/  IMAD.HI.U32 R25, R75, R71, RZ ;  /* 0x000000474b197227 */ /* 0x000fe200078e00ff */
[----:B------:R-:W-:Y:S02]  /*5220*/  SEL R7, R179, R18, !P3 ;  /* 0x00000012b3077207 */ /* 0x000fe40005800000 */
[----:B------:R-:W-:Y:S01]  /*5230*/  SHF.R.U32.HI R26, RZ, R167, R26 ;  /* 0x000000a7ff1a7219 */ /* 0x000fe2000001161a */
[-C--:B------:R-:W-:Y:S04]  /*5240*/  IMAD.HI.U32 R18, R3, R68.reuse, RZ ;  /* 0x0000004403127227 */ /* 0x080fe800078e00ff */
[----:B------:R-:W-:Y:S01]  /*5250*/  IMAD.HI.U32 R24, R7, R68, RZ ;  /* 0x0000004407187227 */ /* 0x000fe200078e00ff */
[-C--:B------:R-:W-:Y:S02]  /*5260*/  @P2 SHF.R.U32.HI R3, RZ, R69.reuse, R18 ;  /* 0x00000045ff032219 */ /* 0x080fe40000011612 */
[----:B------:R-:W-:Y:S02]  /*5270*/  SHF.R.U32.HI R18, RZ, R178, R25 ;  /* 0x000000b2ff127219 */ /* 0x000fe40000011619 */
[----:B------:R-:W-:Y:S01]  /*5280*/  @P2 SHF.R.U32.HI R7, RZ, R69, R24 ;  /* 0x00000045ff072219 */ /* 0x000fe20000011618 */
[C---:B------:R-:W-:Y:S01]  /*5290*/  IMAD R2, R72.reuse, R3, RZ ;  /* 0x0000000348027224 */ /* 0x040fe200078e02ff */
[----:B------:R-:W-:Y:S02]  /*52a0*/  SEL R5, R75, R18, !P0 ;  /* 0x000000124b057207 */ /* 0x000fe40004000000 */
[----:B------:R-:W-:Y:S01]  /*52b0*/  SEL R3, R77, R26, !P3 ;  /* 0x0000001a4d037207 */ /* 0x000fe20005800000 */
[----:B------:R-:W-:Y:S01]  /*52c0*/  IMAD R4, R72, R7, RZ ;  /* 0x0000000748047224 */ /* 0x000fe200078e02ff */
[C---:B------:R-:W-:Y:S01]  /*52d0*/  ISETP.GE.AND P0, PT, R5.reuse, R2, PT ;  /* 0x000000020500720c */ /* 0x040fe20003f06270 */
[----:B------:R-:W-:Y:S03]  /*52e0*/  IMAD.HI.U32 R6, R5, R68, RZ ;  /* 0x0000004405067227 */ /* 0x000fe600078e00ff */
[----:B------:R-:W-:Y:S01]  /*52f0*/  ISETP.GE.OR P0, PT, R3, R4, P0 ;  /* 0x000000040300720c */ /* 0x000fe20000706670 */
[----:B------:R-:W-:Y:S01]  /*5300*/  IMAD.MOV R4, RZ, RZ, -R3 ;  /* 0x000000ffff047224 */ /* 0x000fe200078e0a03 */
[-C--:B------:R-:W-:Y:S03]  /*5310*/  SHF.R.U32.HI R6, RZ, R69.reuse, R6 ;  /* 0x00000045ff067219 */ /* 0x080fe60000011606 */
[----:B------:R-:W-:Y:S01]  /*5320*/  IMAD R77, R74, R4, R77 ;  /* 0x000000044a4d7224 */ /* 0x000fe200078e024d */
[----:B------:R-:W-:Y:S05]  /*5330*/  SEL R15, R5, R6, !P2 ;  /* 0x00000006050f7207 */ /* 0x000fea0005000000 */
[----:B------:R-:W-:Y:S02]  /*5340*/  IMAD.MOV R6, RZ, RZ, -R15 ;  /* 0x000000ffff067224 */ /* 0x000fe400078e0a0f */
[C---:B------:R-:W-:Y:S04]  /*5350*/  @!P0 IMAD.HI.U32 R2, R3.reuse, R68, RZ ;  /* 0x0000004403028227 */ /* 0x040fe800078e00ff */
[----:B------:R-:W-:Y:S01]  /*5360*/  IMAD R6, R72, R6, R5 ;  /* 0x0000000648067224 */ /* 0x000fe200078e0205 */
[----:B------:R-:W-:Y:S04]  /*5370*/  @!P0 SHF.R.U32.HI R2, RZ, R69, R2 ;  /* 0x00000045ff028219 */ /* 0x000fe80000011602 */
[----:B------:R-:W-:Y:S02]  /*5380*/  @!P0 SEL R0, R3, R2, !P2 ;  /* 0x0000000203008207 */ /* 0x000fe40005000000 */
[----:B------:R-:W-:Y:S02]  /*5390*/  IADD3 R2, PT, PT, -R5, RZ, RZ ;  /* 0x000000ff05027210 */ /* 0x000fe40007ffe1ff */
[----:B------:R-:W-:Y:S01]  /*53a0*/  @!P0 IADD3 R8, PT, PT, R15, -R0, RZ ;  /* 0x800000000f088210 */ /* 0x000fe20007ffe0ff */
[----:B------:R-:W-:Y:S02]  /*53b0*/  @!P0 IMAD R0, R7, R6, R0 ;  /* 0x0000000607008224 */ /* 0x000fe400078e0200 */
[----:B------:R-:W-:Y:S02]  /*53c0*/  IMAD R75, R70, R2, R75 ;  /* 0x00000002464b7224 */ /* 0x000fe400078e024b */
[----:B------:R-:W-:Y:S02]  /*53d0*/  @!P0 IMAD R5, R8, R72, R3 ;  /* 0x0000004808058224 */ /* 0x000fe400078e0203 */
[----:B------:R-:W-:Y:S04]  /*53e0*/  @!P0 IMAD.MOV.U32 R3, RZ, RZ, R0 ;  /* 0x000000ffff038224 */ /* 0x000fe800078e0000 */
[----:B------:R-:W-:Y:S02]  /*53f0*/  IMAD R77, R3, R74, R77 ;  /* 0x0000004a034d7224 */ /* 0x000fe400078e024d */
[----:B------:R-:W-:Y:S07]  /*5400*/  IMAD R75, R5, R70, R75 ;  /* 0x00000046054b7224 */ /* 0x000fee00078e024b */
.L_x_81:
[----:B-1----:R-:W-:Y:S01]  /*5410*/  @!P1 ISETP.NE.AND P0, PT, R10, 0x1, PT ;  /* 0x000000010a00980c */ /* 0x002fe20003f05270 */
[----:B------:R-:W-:Y:S01]  /*5420*/  @!P1 IMAD.HI.U32 R0, R77, R12, RZ ;  /* 0x0000000c4d009227 */ /* 0x000fe200078e00ff */
[----:B------:R-:W-:Y:S01]  /*5430*/  @!P1 ISETP.NE.AND P2, PT, R9, 0x1, PT ;  /* 0x000000010900980c */ /* 0x000fe20003f45270 */
[----:B------:R-:W-:Y:S01]  /*5440*/  ULOP3.LUT UP0, URZ, UR50, 0x1b0, URZ, 0xc0, !UPT ;  /* 0x000001b032ff7892 */ /* 0x000fe2000f80c0ff */
[----:B------:R-:W-:Y:S01]  /*5450*/  @P4 SHF.R.U32.HI R20, RZ, 0x10, R21 ;  /* 0x00000010ff144819 */ /* 0x000fe20000011615 */
[----:B------:R-:W-:Y:S01]  /*5460*/  @!P1 IMAD.HI.U32 R3, R75, R11, RZ ;  /* 0x0000000b4b039227 */ /* 0x000fe200078e00ff */
[----:B------:R-:W-:Y:S02]  /*5470*/  @!P1 SHF.R.U32.HI R0, RZ, R13, R0 ;  /* 0x0000000dff009219 */ /* 0x000fe40000011600 */
[----:B------:R-:W-:Y:S02]  /*5480*/  R2UR UR41, R16 ;  /* 0x00000000102972ca */ /* 0x000fe400000e0000 */
[----:B------:R-:W-:Y:S02]  /*5490*/  @!P1 SHF.R.U32.HI R2, RZ, R14, R3 ;  /* 0x0000000eff029219 */ /* 0x000fe40000011603 */
[----:B------:R-:W-:Y:S02]  /*54a0*/  @!P1 SEL R3, R77, R0, !P2 ;  /* 0x000000004d039207 */ /* 0x000fe40005000000 */
[----:B------:R-:W-:Y:S02]  /*54b0*/  @!P1 SEL R2, R75, R2, !P0 ;  /* 0x000000024b029207 */ /* 0x000fe40004000000 */
[----:B------:R-:W-:Y:S03]  /*54c0*/  @P4 R2UR UR52, R20 ;  /* 0x00000000143442ca */ /* 0x000fe600000e0000 */
[----:B------:R-:W-:Y:S02]  /*54d0*/  @!P1 IMAD.IADD R0, R2, 0x1, -R3 ;  /* 0x0000000102009824 */ /* 0x000fe400078e0a03 */
[----:B------:R-:W-:Y:S01]  /*54e0*/  @!P1 IMAD.IADD R2, R3, 0x1, -R2 ;  /* 0x0000000103029824 */ /* 0x000fe200078e0a02 */
[----:B------:R-:W-:Y:S01]  /*54f0*/  USHF.L.U32 UR41, UR41, 0x7, URZ ;  /* 0x0000000729297899 */ /* 0x000fe200080006ff */
[----:B------:R-:W-:Y:S02]  /*5500*/  @!P1 IMAD R77, R0, R9, R77 ;  /* 0x00000009004d9224 */ /* 0x000fe400078e024d */
[----:B------:R-:W-:Y:S01]  /*5510*/  @!P1 IMAD R75, R2, R10, R75 ;  /* 0x0000000a024b9224 */ /* 0x000fe200078e024b */
[----:B------:R-:W-:Y:S08]  /*5520*/  BRA.U !UP0, `(.L_x_82) ;  /* 0x0000000108407547 */ /* 0x000ff0000b800000 */
[----:B------:R-:W1:Y:S01]  /*5530*/  LDCU.64 UR8, c[0x4][0x80] ;  /* 0x01001000ff0877ac */ /* 0x000e620008000a00 */
[----:B------:R-:W-:Y:S01]  /*5540*/  MOV R3, 0x0 ;  /* 0x0000000000037802 */ /* 0x000fe20000000f00 */
[----:B------:R-:W-:Y:S02]  /*5550*/  HFMA2 R12, -RZ, RZ, 0, 5.9604644775390625e-08 ;  /* 0x00000001ff0c7431 */ /* 0x000fe400000001ff */
[----:B------:R-:W-:Y:S02]  /*5560*/  IMAD.MOV.U32 R8, RZ, RZ, 0x70 ;  /* 0x00000070ff087424 */ /* 0x000fe400078e00ff */
[----:B------:R-:W-:Y:S01]  /*5570*/  IMAD.MOV.U32 R13, RZ, RZ, RZ ;  /* 0x000000ffff0d7224 */ /* 0x000fe200078e00ff */
[----:B------:R-:W2:Y:S01]  /*5580*/  LDCU.64 UR6, c[0x4][0x88] ;  /* 0x01001100ff0677ac */ /* 0x000ea20008000a00 */
[----:B------:R-:W3:Y:S01]  /*5590*/  LDC.64 R2, c[0x4][R3] ;  /* 0x0100000003027b82 */ /* 0x000ee20000000a00 */
[----:B------:R-:W4:Y:S01]  /*55a0*/  LDCU.64 UR4, c[0x4][0x8] ;  /* 0x01000100ff0477ac */ /* 0x000f220008000a00 */
[----:B-1----:R-:W-:Y:S01]  /*55b0*/  MOV R5, UR9 ;  /* 0x0000000900057c02 */ /* 0x002fe20008000f00 */
[----:B------:R-:W-:Y:S01]  /*55c0*/  IMAD.U32 R4, RZ, RZ, UR8 ;  /* 0x00000008ff047e24 */ /* 0x000fe2000f8e00ff */
[----:B--2---:R-:W-:Y:S01]  /*55d0*/  MOV R7, UR7 ;  /* 0x0000000700077c02 */ /* 0x004fe20008000f00 */
[----:B------:R-:W-:Y:S01]  /*55e0*/  IMAD.U32 R6, RZ, RZ, UR6 ;  /* 0x00000006ff067e24 */ /* 0x000fe2000f8e00ff */
[----:B----4-:R-:W-:Y:S01]  /*55f0*/  MOV R11, UR5 ;  /* 0x00000005000b7c02 */ /* 0x010fe20008000f00 */
[----:B------:R-:W-:Y:S02]  /*5600*/  IMAD.U32 R10, RZ, RZ, UR4 ;  /* 0x00000004ff0a7e24 */ /* 0x000fe4000f8e00ff */
[----:B------:R-:W-:Y:S07]  /*5610*/  LEPC R20, `(.L_x_82) ;  /* 0x000000001014794e */ /* 0x000fee0000000000 */
[----:B---3-5:R-:W-:Y:S05]  /*5620*/  CALL.ABS.NOINC R2 ;  /* 0x0000000002007343 */ /* 0x028fea0003c00000 */
.L_x_82:
[----:B------:R-:W-:Y:S01]  /*5630*/  LOP3.LUT P0, RZ, R194, 0x1b0, RZ, 0xc0, !PT ;  /* 0x000001b0c2ff7812 */ /* 0x000fe2000780c0ff */
[----:B------:R-:W-:Y:S11]  /*5640*/  BSSY.RECONVERGENT B6, `(.L_x_83) ;  /* 0x0000013000067945 */ /* 0x000ff60003800200 */
[----:B------:R-:W-:Y:S01]  /*5650*/  @!UPT UIADD3 URZ, UPT, UPT, URZ, URZ, URZ ;  /* 0x000000fffffff290 */ /* 0x000fe2000fffe0ff */
[----:B------:R-:W-:Y:S05]  /*5660*/  @!P0 BRA `(.L_x_84) ;  /* 0x0000000000408947 */ /* 0x000fea0003800000 */
        /* <DEDUP_REMOVED lines=16> */
.L_x_84:
[----:B------:R-:W-:Y:S05]  /*5770*/  BSYNC.RECONVERGENT B6 ;  /* 0x0000000000067941 */ /* 0x000fea0003800200 */
.L_x_83:
[----:B------:R-:W-:Y:S01]  /*5780*/  ISETP.NE.U32.AND P4, PT, R164, RZ, PT ;  /* 0x000000ffa400720c */ /* 0x000fe20003f85070 */
[----:B------:R-:W-:Y:S01]  /*5790*/  UISETP.NE.AND UP2, UPT, UR53, URZ, UPT ;  /* 0x000000ff3500728c */ /* 0x000fe2000bf45270 */
[----:B------:R-:W-:Y:S01]  /*57a0*/  ISETP.NE.U32.AND P2, PT, RZ, UR36, PT ;  /* 0x00000024ff007c0c */ /* 0x000fe2000bf45070 */
[----:B------:R-:W-:Y:S01]  /*57b0*/  UISETP.NE.U32.AND UP1, UPT, UR38, URZ, UPT ;  /* 0x000000ff2600728c */ /* 0x000fe2000bf25070 */
[----:B------:R-:W-:Y:S01]  /*57c0*/  ISETP.NE.AND.EX P4, PT, R165, RZ, PT, P4 ;  /* 0x000000ffa500720c */ /* 0x000fe20003f85340 */
[----:B------:R-:W-:Y:S01]  /*57d0*/  UPLOP3.LUT UP0, UPT, UPT, UPT, UPT, 0x40, 0x4 ;  /* 0x000000000004789c */ /* 0x000fe20003f0e870 */
[----:B------:R-:W-:Y:S01]  /*57e0*/  ISETP.NE.AND.EX P2, PT, RZ, UR37, PT, P2 ;  /* 0x00000025ff007c0c */ /* 0x000fe2000bf45320 */
[----:B------:R-:W-:Y:S01]  /*57f0*/  UISETP.NE.AND.EX UP1, UPT, UR39, URZ, UPT, UP1 ;  /* 0x000000ff2700728c */ /* 0x000fe2000bf25310 */
[----:B------:R-:W-:Y:S04]  /*5800*/  PLOP3.LUT P1, PT, PT, PT, UP2, 0x80, 0x8 ;  /* 0x000000000008781c */ /* 0x000fe80003f2f028 */
[----:B------:R-:W-:Y:S06]  /*5810*/  @UP2 UPLOP3.LUT UP0, UPT, UPT, UPT, UP1, 0x80, 0x8 ;  /* 0x000000000008289c */ /* 0x000fec0003f0f010 */
[----:B------:R-:W-:Y:S01]  /*5820*/  PLOP3.LUT P0, PT, PT, PT, UP0, 0x80, 0x8 ;  /* 0x000000000008781c */ /* 0x000fe20003f0f008 */
[----:B------:R-:W-:Y:S01]  /*5830*/  @!UPT UIADD3 URZ, UPT, UPT, URZ, URZ, URZ ;  /* 0x000000fffffff290 */ /* 0x000fe2000fffe0ff */
[----:B------:R-:W-:Y:S11]  /*5840*/  BRA.U !UP1, `(.L_x_85) ;  /* 0x0000000109387547 */ /* 0x000ff6000b800000 */
[----:B------:R-:W-:Y:S01]  /*5850*/  UISETP.NE.U32.AND UP0, UPT, UR36, URZ, UPT ;  /* 0x000000ff2400728c */ /* 0x000fe2000bf05070 */
[----:B------:R-:W-:Y:S02]  /*5860*/  HFMA2 R0, -RZ, RZ, 0, 5.9604644775390625e-08 ;  /* 0x00000001ff007431 */ /* 0x000fe400000001ff */
[----:B------:R-:W-:Y:S01]  /*5870*/  IMAD.MOV.U32 R177, RZ, RZ, 0x1 ;  /* 0x00000001ffb17424 */ /* 0x000fe200078e00ff */
[----:B------:R-:W-:Y:S06]  /*5880*/  UISETP.NE.AND.EX UP0, UPT, UR37, URZ, UPT, UP0 ;  /* 0x000000ff2500728c */ /* 0x000fec000bf05300 */
        /* <DEDUP_REMOVED lines=9> */
[----:B-12---:R-:W-:Y:S02]  /*5920*/  @!P3 IMAD.U32 R81, RZ, RZ, UR4 ;  /* 0x00000004ff51be24 */ /* 0x006fe4000f8e00ff */
.L_x_85:
[----:B------:R-:W-:Y:S05]  /*5930*/  @!P4 BRA `(.L_x_86) ;  /* 0x000000000020c947 */ /* 0x000fea0003800000 */
[----:B------:R-:W-:Y:S04]  /*5940*/  ISETP.NE.U32.AND P3, PT, R146, RZ, PT ;  /* 0x000000ff9200720c */ /* 0x000fe80003f65070 */
[----:B------:R-:W-:Y:S11]  /*5950*/  ISETP.NE.AND.EX P3, PT, R147, RZ, PT, P3 ;  /* 0x000000ff9300720c */ /* 0x000ff60003f65330 */
[----:B------:R-:W-:Y:S02]  /*5960*/  @!UPT UIADD3 URZ, UPT, UPT, URZ, URZ, URZ ;  /* 0x000000fffffff290 */ /* 0x000fe4000fffe0ff */
[----:B------:R-:W1:Y:S01]  /*5970*/  @P3 LDC.64 R2, c[0x0][0x8a8] ;  /* 0x00022a00ff023b82 */ /* 0x000e620000000a00 */
[----:B------:R-:W-:Y:S04]  /*5980*/  @P3 IMAD R0, R164, UR56, RZ ;  /* 0x00000038a4003c24 */ /* 0x000fe8000f8e02ff */
[----:B-1----:R-:W-:Y:S05]  /*5990*/  @P3 IMAD.WIDE R2, R0, 0x4, R2 ;  /* 0x0000000400023825 */ /* 0x002fea00078e0202 */
[----:B-----5:R1:W5:Y:S02]  /*59a0*/  @P3 LDG.E R79, desc[UR48][R2.64] ;  /* 0x00000030024f3981 */ /* 0x020364000c1e1900 */
[----:B-1----:R-:W2:Y:S02]  /*59b0*/  @!P3 LDC R79, c[0x0][0x8a0] ;  /* 0x00022800ff4fbb82 */ /* 0x002ea40000000800 */
.L_x_86:
[----:B-----5:R-:W-:Y:S01]  /*59c0*/  FSETP.NEU.AND P4, PT, R81, RZ, PT ;  /* 0x000000ff5100720b */ /* 0x020fe20003f8d000 */
[----:B------:R-:W-:Y:S01]  /*59d0*/  IMAD.SHL.U32 R198, R19, 0x80, RZ ;  /* 0x0000008013c67824 */ /* 0x000fe200078e00ff */
[----:B------:R-:W-:Y:S01]  /*59e0*/  SEL R5, RZ, 0xffffffff, P2 ;  /* 0xffffffffff057807 */ /* 0x000fe20001000000 */
[----:B------:R-:W-:Y:S01]  /*59f0*/  BSSY B1, `(.L_x_87) ;  /* 0x0000052000017945 */ /* 0x000fe20003800000 */
[----:B------:R-:W-:Y:S01]  /*5a00*/  LOP3.LUT P3, RZ, R177, 0xff, RZ, 0xc0, !PT ;  /* 0x000000ffb1ff7812 */ /* 0x000fe2000786c0ff */
[----:B------:R-:W-:Y:S01]  /*5a10*/  IMAD.HI.U32 R7, R198, R171, RZ ;  /* 0x000000abc6077227 */ /* 0x000fe200078e00ff */
[----:B------:R-:W-:Y:S02]  /*5a20*/  @P1 SEL R2, RZ, 0xffffffff, P4 ;  /* 0xffffffffff021807 */ /* 0x000fe40002000000 */
[----:B------:R-:W-:Y:S01]  /*5a30*/  LEA R0, R182, UR51, 0x3 ;  /* 0x00000033b6007c11 */ /* 0x000fe2000f8e18ff */
[----:B------:R-:W-:Y:S01]  /*5a40*/  IMAD.MOV.U32 R207, RZ, RZ, 0x1 ;  /* 0x00000001ffcf7424 */ /* 0x000fe200078e00ff */
[----:B------:R-:W-:Y:S01]  /*5a50*/  @P0 SEL R2, R5, R2, !P3 ;  /* 0x0000000205020207 */ /* 0x000fe20005800000 */
[----:B------:R-:W-:Y:S01]  /*5a60*/  IMAD.IADD R80, R78, 0x1, R17 ;  /* 0x000000014e507824 */ /* 0x000fe200078e0211 */
[----:B------:R-:W-:Y:S02]  /*5a70*/  LEA R206, R76, UR51, 0x3 ;  /* 0x000000334cce7c11 */ /* 0x000fe4000f8e18ff */
[----:B------:R-:W-:Y:S02]  /*5a80*/  CS2R R162, SRZ ;  /* 0x0000000000a27805 */ /* 0x000fe4000001ff00 */
[----:B------:R-:W-:Y:S02]  /*5a90*/  @P1 LOP3.LUT R2, R2, 0x1, RZ, 0xc0, !PT ;  /* 0x0000000102021812 */ /* 0x000fe400078ec0ff */
[----:B------:R-:W-:Y:S02]  /*5aa0*/  CS2R R160, SRZ ;  /* 0x0000000000a07805 */ /* 0x000fe4000001ff00 */
[----:B------:R-:W-:Y:S02]  /*5ab0*/  SHF.L.U32 R3, R184, 0x1f, RZ ;  /* 0x0000001fb8037819 */ /* 0x000fe400000006ff */
[----:B------:R-:W-:Y:S02]  /*5ac0*/  CS2R R158, SRZ ;  /* 0x00000000009e7805 */ /* 0x000fe4000001ff00 */
[----:B------:R-:W-:Y:S02]  /*5ad0*/  ISETP.NE.U32.OR P6, PT, R2, 0x1, !P1 ;  /* 0x000000010200780c */ /* 0x000fe40004fc5470 */
[----:B------:R-:W-:Y:S02]  /*5ae0*/  CS2R R156, SRZ ;  /* 0x00000000009c7805 */ /* 0x000fe4000001ff00 */
[----:B------:R-:W-:Y:S02]  /*5af0*/  ISETP.NE.AND P2, PT, R170, 0x1, PT ;  /* 0x00000001aa00780c */ /* 0x000fe40003f45270 */
[----:B------:R-:W-:Y:S02]  /*5b00*/  CS2R R154, SRZ ;  /* 0x00000000009a7805 */ /* 0x000fe4000001ff00 */
[----:B------:R-:W-:Y:S02]  /*5b10*/  SHF.R.U32.HI R7, RZ, R168, R7 ;  /* 0x000000a8ff077219 */ /* 0x000fe40000011607 */
[----:B------:R-:W-:Y:S02]  /*5b20*/  CS2R R152, SRZ ;  /* 0x0000000000987805 */ /* 0x000fe4000001ff00 */
[----:B------:R-:W-:Y:S02]  /*5b30*/  SEL R2, RZ, 0xffffffff, P4 ;  /* 0xffffffffff027807 */ /* 0x000fe40002000000 */
[----:B------:R-:W-:Y:S02]  /*5b40*/  CS2R R150, SRZ ;  /* 0x0000000000967805 */ /* 0x000fe4000001ff00 */
[----:B------:R-:W-:Y:S02]  /*5b50*/  SEL R196, R198, R7, !P2 ;  /* 0x00000007c6c47207 */ /* 0x000fe40005000000 */
[----:B------:R-:W-:Y:S02]  /*5b60*/  CS2R R148, SRZ ;  /* 0x0000000000947805 */ /* 0x000fe4000001ff00 */
[----:B------:R-:W-:Y:S02]  /*5b70*/  PLOP3.LUT P2, PT, PT, PT, UP1, 0x80, 0x8 ;  /* 0x000000000008781c */ /* 0x000fe40003f4f018 */
[----:B------:R-:W-:Y:S01]  /*5b80*/  ISETP.NE.AND P4, PT, R169, 0x1, PT ;  /* 0x00000001a900780c */ /* 0x000fe20003f85270 */
[C---:B------:R-:W-:Y:S01]  /*5b90*/  IMAD.HI.U32 R197, R196.reuse, UR46, RZ ;  /* 0x0000002ec4c57c27 */ /* 0x040fe2000f8e00ff */
[----:B------:R-:W-:Y:S02]  /*5ba0*/  @P6 SHF.L.U32 R9, R181, 0x1f, RZ ;  /* 0x0000001fb5096819 */ /* 0x000fe400000006ff */
[----:B------:R-:W-:Y:S02]  /*5bb0*/  P2R R172, PR, RZ, 0x40 ;  /* 0x00000040ffac7803 */ /* 0x000fe40000000000 */
[----:B------:R-:W1:Y:S01]  /*5bc0*/  @P6 SYNCS.PHASECHK.TRANS64.TRYWAIT P1, [R0+URZ+0xc0], R9 ;  /* 0x0000c009000065a7 */ /* 0x000e6200080211ff */
[----:B------:R-:W-:Y:S04]  /*5bd0*/  SHF.R.U32.HI R197, RZ, UR47, R197 ;  /* 0x0000002fffc57c19 */ /* 0x000fe800080116c5 */
[----:B------:R-:W-:Y:S01]  /*5be0*/  @P2 SEL R2, R5, R2, !P3 ;  /* 0x0000000205022207 */ /* 0x000fe20005800000 */
[----:B------:R-:W-:Y:S01]  /*5bf0*/  IMAD.MOV R5, RZ, RZ, -R196 ;  /* 0x000000ffff057224 */ /* 0x000fe200078e0ac4 */
[----:B------:R-:W-:Y:S02]  /*5c00*/  SEL R197, R196, R197, !P4 ;  /* 0x000000c5c4c57207 */ /* 0x000fe40006000000 */
[----:B------:R-:W-:Y:S01]  /*5c10*/  LOP3.LUT R2, R2, 0x1, RZ, 0xc0, !PT ;  /* 0x0000000102027812 */ /* 0x000fe200078ec0ff */
[----:B------:R-:W-:Y:S02]  /*5c20*/  IMAD R198, R170, R5, R198 ;  /* 0x00000005aac67224 */ /* 0x000fe400078e02c6 */
[----:B------:R-:W-:Y:S01]  /*5c30*/  IMAD.MOV R4, RZ, RZ, -R197 ;  /* 0x000000ffff047224 */ /* 0x000fe200078e0ac5 */
[----:B------:R-:W-:Y:S01]  /*5c40*/  ISETP.NE.U32.AND P5, PT, R2, 0x1, PT ;  /* 0x000000010200780c */ /* 0x000fe20003fa5070 */
[----:B------:R3:W4:Y:S03]  /*5c50*/  SYNCS.PHASECHK.TRANS64.TRYWAIT P0, [R206+URZ+0x100], R3 ;  /* 0x00010003ce0075a7 */ /* 0x00072600080011ff */
[----:B------:R-:W-:Y:S01]  /*5c60*/  P2R R208, PR, RZ, 0x20 ;  /* 0x00000020ffd07803 */ /* 0x000fe20000000000 */
[----:B------:R-:W-:Y:S01]  /*5c70*/  IMAD R196, R169, R4, R196 ;  /* 0x00000004a9c47224 */ /* 0x000fe200078e02c4 */
[----:B-1----:R-:W-:Y:S01]  /*5c80*/  @P6 SEL R207, RZ, 0x1, !P1 ;  /* 0x00000001ffcf6807 */ /* 0x002fe20004800000 */
[----:B---3--:R-:W-:Y:S06]  /*5c90*/  @!P6 BRA `(.L_x_88) ;  /* 0x00000000009ce947 */ /* 0x008fec0003800000 */
[----:B------:R-:W-:Y:S01]  /*5ca0*/  @P5 IMAD R8, R182, 0x2000, R193 ;  /* 0x00002000b6085824 */ /* 0x000fe200078e02c1 */
[----:B------:R-:W1:Y:S01]  /*5cb0*/  S2R R2, SR_CgaCtaId ;  /* 0x0000000000027919 */ /* 0x000e620000008800 */
[----:B------:R-:W-:Y:S01]  /*5cc0*/  ISETP.NE.AND P1, PT, R207, RZ, PT ;  /* 0x000000ffcf00720c */ /* 0x000fe20003f25270 */
[----:B------:R-:W-:Y:S01]  /*5cd0*/  BSSY B0, `(.L_x_89) ;  /* 0x0000010000007945 */ /* 0x000fe20003800000 */
[--C-:B------:R-:W-:Y:S01]  /*5ce0*/  @P5 IMAD R7, R187, -0x10, R8.reuse ;  /* 0xfffffff0bb075824 */ /* 0x100fe200078e0208 */
[----:B------:R-:W-:Y:S01]  /*5cf0*/  CS2R R150, SRZ ;  /* 0x0000000000967805 */ /* 0x000fe2000001ff00 */
[----:B------:R-:W-:Y:S01]  /*5d00*/  @P5 IMAD R6, R186, -0x10, R8 ;  /* 0xfffffff0ba065824 */ /* 0x000fe200078e0208 */
[----:B------:R-:W-:Y:S01]  /*5d10*/  CS2R R148, SRZ ;  /* 0x0000000000947805 */ /* 0x000fe2000001ff00 */
[----:B------:R-:W-:Y:S01]  /*5d20*/  @P5 IMAD R4, R192, 0x10, R7 ;  /* 0x00000010c0045824 */ /* 0x000fe200078e0207 */
[----:B------:R-:W-:Y:S02]  /*5d30*/  CS2R R158, SRZ ;  /* 0x00000000009e7805 */ /* 0x000fe4000001ff00 */
[----:B------:R-:W-:Y:S02]  /*5d40*/  CS2R R156, SRZ ;  /* 0x00000000009c7805 */ /* 0x000fe4000001ff00 */
[----:B------:R-:W-:Y:S02]  /*5d50*/  CS2R R154, SRZ ;  /* 0x00000000009a7805 */ /* 0x000fe4000001ff00 */
[----:B------:R-:W-:Y:S02]  /*5d60*/  CS2R R152, SRZ ;  /* 0x0000000000987805 */ /* 0x000fe4000001ff00 */
[----:B------:R-:W-:Y:S02]  /*5d70*/  CS2R R162, SRZ ;  /* 0x0000000000a27805 */ /* 0x000fe4000001ff00 */
[----:B------:R-:W-:Y:S01]  /*5d80*/  CS2R R160, SRZ ;  /* 0x0000000000a07805 */ /* 0x000fe2000001ff00 */
[----:B------:R-:W-:Y:S06]  /*5d90*/  @P1 BRA `(.L_x_90) ;  /* 0x00000000000c1947 */ /* 0x000fec0003800000 */
[----:B------:R-:W-:Y:S04]  /*5da0*/  SHF.L.U32 R5, R181, 0x1f, RZ ;  /* 0x0000001fb5057819 */ /* 0x000fe800000006ff */
[----:B------:R-:W3:Y:S02]  /*5db0*/  SYNCS.PHASECHK.TRANS64.TRYWAIT P1, [R0+URZ+0xc0], R5 ;  /* 0x0000c005000075a7 */ /* 0x000ee400080211ff */
[----:B---3--:R-:W-:Y:S05]  /*5dc0*/  @!P1 BRA `(.L_x_91) ;  /* 0x0000003400809947 */ /* 0x008fea0003800000 */
.L_x_90:
[----:B------:R-:W-:Y:S05]  /*5dd0*/  BSYNC B0 ;  /* 0x0000000000007941 */ /* 0x000fea0003800000 */
.L_x_89:
[----:B------:R-:W-:Y:S01]  /*5de0*/  ISETP.NE.AND P1, PT, R208, RZ, PT ;  /* 0x000000ffd000720c */ /* 0x000fe20003f25270 */
[----:B---3--:R-:W-:Y:S02]  /*5df0*/  VIADD R5, R0, 0xd0 ;  /* 0x000000d000057836 */ /* 0x008fe40000000000 */
[----:B------:R-:W-:Y:S03]  /*5e00*/  VIADD R182, R182, 0x1 ;  /* 0x00000001b6b67836 */ /* 0x000fe60000000000 */
[----:B-1----:R-:W-:Y:S07]  /*5e10*/  PRMT R2, R2, 0x654, R5 ;  /* 0x0000065402027816 */ /* 0x002fee0000000005 */
[----:B------:R1:W3:Y:S04]  /*5e20*/  @P1 LDS.128 R148, [R8] ;  /* 0x0000000008941984 */ /* 0x0002e80000000c00 */
[----:B------:R1:W1:Y:S04]  /*5e30*/  @P1 LDS.128 R156, [R6+0x20] ;  /* 0x00002000069c1984 */ /* 0x0002680000000c00 */
[----:B------:R1:W1:Y:S04]  /*5e40*/  @P1 LDS.128 R152, [R7+0x10] ;  /* 0x0000100007981984 */ /* 0x0002680000000c00 */
[----:B------:R1:W1:Y:S01]  /*5e50*/  @P1 LDS.128 R160, [R4+0x10] ;  /* 0x0000100004a01984 */ /* 0x0002620000000c00 */
[C---:B------:R-:W-:Y:S01]  /*5e60*/  ISETP.NE.AND P1, PT, R182.reuse, 0x2, PT ;  /* 0x00000002b600780c */ /* 0x040fe20003f25270 */
[----:B------:R-:W-:Y:S01]  /*5e70*/  @!PT LDS RZ, [RZ] ;  /* 0x00000000fffff984 */ /* 0x000fe20000000800 */
[----:B------:R-:W-:Y:S01]  /*5e80*/  @!PT LDS RZ, [RZ] ;  /* 0x00000000fffff984 */ /* 0x000fe20000000800 */
[----:B------:R-:W-:Y:S01]  /*5e90*/  @!PT LDS RZ, [RZ] ;  /* 0x00000000fffff984 */ /* 0x000fe20000000800 */
[----:B------:R-:W-:Y:S01]  /*5ea0*/  @!PT LDS RZ, [RZ] ;  /* 0x00000000fffff984 */ /* 0x000fe20000000800 */
[----:B------:R5:W-:Y:S06]  /*5eb0*/  MEMBAR.ALL.CTA ;  /* 0x0000000000007992 */ /* 0x000bec0000008000 */
[----:B-----5:R-:W5:Y:S01]  /*5ec0*/  FENCE.VIEW.ASYNC.S ;  /* 0x00000000000073c6 */ /* 0x020f620000000000 */
[----:B------:R-:W-:Y:S02]  /*5ed0*/  SEL R0, RZ, 0x1, P1 ;  /* 0x00000001ff007807 */ /* 0x000fe40000800000 */
[----:B------:R-:W-:Y:S02]  /*5ee0*/  SEL R182, R182, RZ, P1 ;  /* 0x000000ffb6b67207 */ /* 0x000fe40000800000 */
[----:B------:R-:W-:Y:S01]  /*5ef0*/  LOP3.LUT R181, R181, R0, RZ, 0x3c, !PT ;  /* 0x00000000b5b57212 */ /* 0x000fe200078e3cff */
[----:B-----5:R1:W-:Y:S06]  /*5f00*/  SYNCS.ARRIVE.TRANS64.RED.A1T0 RZ, [R2+URZ], RZ ;  /* 0x000000ff02ff79a7 */ /* 0x0203ec00081004ff */
.L_x_88:
[----:B------:R-:W-:Y:S05]  /*5f10*/  BSYNC B1 ;  /* 0x0000000000017941 */ /* 0x000fea0003800000 */
.L_x_87:
[----:B------:R-:W-:Y:S04]  /*5f20*/  SHF.R.U32.HI R0, RZ, 0x15, R80 ;  /* 0x00000015ff007819 */ /* 0x000fe80000011650 */
[----:B------:R-:W-:Y:S01]  /*5f30*/  LOP3.LUT P1, RZ, R0, 0x3, R189, 0x48, !PT ;  /* 0x0000000300ff7812 */ /* 0x000fe200078248bd */
[----:B------:R-:W-:Y:S01]  /*5f40*/  @!UPT UIADD3 URZ, UPT, UPT, URZ, URZ, URZ ;  /* 0x000000fffffff290 */ /* 0x000fe2000fffe0ff */
[----:B----4-:R-:W-:Y:S11]  /*5f50*/  @P0 BRA `(.L_x_92) ;  /* 0x0000000000080947 */ /* 0x010ff60003800000 */
[----:B------:R-:W4:Y:S02]  /*5f60*/  SYNCS.PHASECHK.TRANS64.TRYWAIT P0, [R206+URZ+0x100], R3 ;  /* 0x00010003ce0075a7 */ /* 0x000f2400080011ff */
[----:B----4-:R-:W-:Y:S05]  /*5f70*/  @!P0 BRA `(.L_x_93) ;  /* 0x0000003400288947 */ /* 0x010fea0003800000 */
.L_x_92:
[----:B------:R-:W-:Y:S04]  /*5f80*/  BSSY.RECONVERGENT B6, `(.L_x_94) ;  /* 0x0000012000067945 */ /* 0x000fe80003800200 */
[----:B------:R-:W-:Y:S05]  /*5f90*/  @!P1 BRA `(.L_x_95) ;  /* 0x0000000000409947 */ /* 0x000fea0003800000 */
[----:B------:R-:W5:Y:S01]  /*5fa0*/  LDCU.64 UR8, c[0x4][0x70] ;  /* 0x01000e00ff0877ac */ /* 0x000f620008000a00 */
[----:B----4-:R-:W-:Y:S01]  /*5fb0*/  MOV R3, 0x0 ;  /* 0x0000000000037802 */ /* 0x010fe20000000f00 */
[----:B------:R-:W-:Y:S02]  /*5fc0*/  HFMA2 R12, -RZ, RZ, 0, 5.9604644775390625e-08 ;  /* 0x00000001ff0c7431 */ /* 0x000fe400000001ff */
[----:B-1----:R-:W-:Y:S02]  /*5fd0*/  IMAD.MOV.U32 R8, RZ, RZ, 0x192 ;  /* 0x00000192ff087424 */ /* 0x002fe400078e00ff */
[----:B------:R-:W-:Y:S01]  /*5fe0*/  IMAD.MOV.U32 R13, RZ, RZ, RZ ;  /* 0x000000ffff0d7224 */ /* 0x000fe200078e00ff */
[----:B------:R-:W1:Y:S01]  /*5ff0*/  LDCU.64 UR6, c[0x4][0x78] ;  /* 0x01000f00ff0677ac */ /* 0x000e620008000a00 */
[----:B------:R-:W4:Y:S01]  /*6000*/  LDC.64 R2, c[0x4][R3] ;  /* 0x0100000003027b82 */ /* 0x000f220000000a00 */
[----:B------:R-:W2:Y:S01]  /*6010*/  LDCU.64 UR4, c[0x4][0x10] ;  /* 0x01000200ff0477ac */ /* 0x000ea20008000a00 */
[----:B-----5:R-:W-:Y:S01]  /*6020*/  MOV R5, UR9 ;  /* 0x0000000900057c02 */ /* 0x020fe20008000f00 */
[----:B------:R-:W-:Y:S01]  /*6030*/  IMAD.U32 R4, RZ, RZ, UR8 ;  /* 0x00000008ff047e24 */ /* 0x000fe2000f8e00ff */
[----:B-1----:R-:W-:Y:S01]  /*6040*/  MOV R7, UR7 ;  /* 0x0000000700077c02 */ /* 0x002fe20008000f00 */
[----:B------:R-:W-:Y:S01]  /*6050*/  IMAD.U32 R6, RZ, RZ, UR6 ;  /* 0x00000006ff067e24 */ /* 0x000fe2000f8e00ff */
[----:B--2---:R-:W-:Y:S01]  /*6060*/  MOV R11, UR5 ;  /* 0x00000005000b7c02 */ /* 0x004fe20008000f00 */
[----:B------:R-:W-:Y:S02]  /*6070*/  IMAD.U32 R10, RZ, RZ, UR4 ;  /* 0x00000004ff0a7e24 */ /* 0x000fe4000f8e00ff */
[----:B------:R-:W-:Y:S07]  /*6080*/  LEPC R20, `(.L_x_95) ;  /* 0x000000001014794e */ /* 0x000fee0000000000 */
[----:B---34-:R-:W-:Y:S05]  /*6090*/  CALL.ABS.NOINC R2 ;  /* 0x0000000002007343 */ /* 0x018fea0003c00000 */
.L_x_95:
[----:B------:R-:W-:Y:S05]  /*60a0*/  BSYNC.RECONVERGENT B6 ;  /* 0x0000000000067941 */ /* 0x000fea0003800200 */
.L_x_94:
[-C--:B---3--:R-:W-:Y:S01]  /*60b0*/  F2FP.F16.E4M3.UNPACK_B R83, R148.reuse ;  /* 0x00000094ff53723e */ /* 0x088fe200020006ff */
[----:B------:R-:W-:Y:S05]  /*60c0*/  WARPSYNC.ALL ;  /* 0x0000000000007948 */ /* 0x000fea0003800000 */
[----:B------:R-:W-:Y:S01]  /*60d0*/  R2UR UR4, R80 ;  /* 0x00000000500472ca */ /* 0x000fe200000e0000 */
[--C-:B------:R-:W-:Y:S01]  /*60e0*/  HADD2.F32 R82, -RZ, R83.reuse.H0_H0 ;  /* 0x20000053ff527230 */ /* 0x100fe20000004100 */
[----:B------:R-:W-:Y:S01]  /*60f0*/  F2FP.F16.E4M3.UNPACK_B R85, R148.H1 ;  /* 0x00000094ff55723e */ /* 0x000fe200030006ff */
[----:B------:R-:W-:Y:S01]  /*6100*/  HADD2.F32 R83, -RZ, R83.H1_H1 ;  /* 0x30000053ff537230 */ /* 0x000fe20000004100 */
[-C--:B------:R-:W-:Y:S01]  /*6110*/  F2FP.F16.E4M3.UNPACK_B R87, R149.reuse ;  /* 0x00000095ff57723e */ /* 0x080fe200020006ff */
[----:B------:R-:W-:Y:S01]  /*6120*/  BSSY.RECONVERGENT B0, `(.L_x_96) ;  /* 0x000011f000007945 */ /* 0x000fe20003800200 */
[----:B------:R-:W-:Y:S01]  /*6130*/  F2FP.F16.E4M3.UNPACK_B R89, R149.H1 ;  /* 0x00000095ff59723e */ /* 0x000fe200030006ff */
[--C-:B------:R-:W-:Y:S01]  /*6140*/  HADD2.F32 R84, -RZ, R85.reuse.H0_H0 ;  /* 0x20000055ff547230 */ /* 0x100fe20000004100 */
[-C--:B------:R-:W-:Y:S01]  /*6150*/  F2FP.F16.E4M3.UNPACK_B R91, R150.reuse ;  /* 0x00000096ff5b723e */ /* 0x080fe200020006ff */
[----:B------:R-:W-:Y:S01]  /*6160*/  HADD2.F32 R86, -RZ, R85.H1_H1 ;  /* 0x30000055ff567230 */ /* 0x000fe20000004100 */
[----:B------:R-:W-:Y:S01]  /*6170*/  F2FP.F16.E4M3.UNPACK_B R93, R150.H1 ;  /* 0x00000096ff5d723e */ /* 0x000fe200030006ff */
[--C-:B------:R-:W-:Y:S01]  /*6180*/  HADD2.F32 R85, -RZ, R87.reuse.H0_H0 ;  /* 0x20000057ff557230 */ /* 0x100fe20000004100 */
[-C--:B------:R-:W-:Y:S01]  /*6190*/  F2FP.F16.E4M3.UNPACK_B R95, R151.reuse ;  /* 0x00000097ff5f723e */ /* 0x080fe200020006ff */
[----:B-1----:R-:W2:Y:S01]  /*61a0*/  LDTM.x64 R4, tmem[UR4] ;  /* 0x00000004000479ee */ /* 0x002ea20008340000 */
[----:B------:R-:W-:Y:S01]  /*61b0*/  F2FP.F16.E4M3.UNPACK_B R97, R151.H1 ;  /* 0x00000097ff61723e */ /* 0x000fe200030006ff */
[----:B------:R-:W-:Y:S01]  /*61c0*/  HADD2.F32 R88, -RZ, R87.H1_H1 ;  /* 0x30000057ff587230 */ /* 0x000fe20000004100 */
[-C--:B------:R-:W-:Y:S01]  /*61d0*/  F2FP.F16.E4M3.UNPACK_B R99, R152.reuse ;  /* 0x00000098ff63723e */ /* 0x080fe200020006ff */
[----:B------:R-:W-:Y:S01]  /*61e0*/  HADD2.F32 R87, -RZ, R89.H0_H0 ;  /* 0x20000059ff577230 */ /* 0x000fe20000004100 */
[----:B------:R-:W-:Y:S01]  /*61f0*/  F2FP.F16.E4M3.UNPACK_B R101, R152.H1 ;  /* 0x00000098ff65723e */ /* 0x000fe200030006ff */
[----:B------:R-:W-:Y:S01]  /*6200*/  HADD2.F32 R92, -RZ, R91.H1_H1 ;  /* 0x3000005bff5c7230 */ /* 0x000fe20000004100 */
[----:B------:R-:W-:Y:S01]  /*6210*/  ISETP.NE.AND P6, PT, R172, RZ, PT ;  /* 0x000000ffac00720c */ /* 0x000fe20003fc5270 */
[----:B------:R-:W-:Y:S01]  /*6220*/  HADD2.F32 R96, -RZ, R95.H1_H1 ;  /* 0x3000005fff607230 */ /* 0x000fe20000004100 */
[----:B------:R-:W-:Y:S01]  /*6230*/  SHF.L.U32 R210, R191, 0x4, RZ ;  /* 0x00000004bfd27819 */ /* 0x000fe200000006ff */
[----:B------:R-:W-:Y:S01]  /*6240*/  HADD2.F32 R100, -RZ, R99.H1_H1 ;  /* 0x30000063ff647230 */ /* 0x000fe20000004100 */
[----:B------:R-:W-:Y:S01]  /*6250*/  SHF.L.U32 R218, R190, 0x4, RZ ;  /* 0x00000004beda7819 */ /* 0x000fe200000006ff */
[----:B------:R-:W-:Y:S01]  /*6260*/  HADD2.F32 R90, -RZ, R89.H1_H1 ;  /* 0x30000059ff5a7230 */ /* 0x000fe20000004100 */
[----:B------:R-:W-:Y:S01]  /*6270*/  SHF.L.U32 R216, R192, 0x4, RZ ;  /* 0x00000004c0d87819 */ /* 0x000fe200000006ff */
[----:B------:R-:W-:Y:S01]  /*6280*/  HADD2.F32 R89, -RZ, R91.H0_H0 ;  /* 0x2000005bff597230 */ /* 0x000fe20000004100 */
[----:B------:R-:W-:Y:S01]  /*6290*/  IADD3 R204, PT, PT, R193, R218, RZ ;  /* 0x000000dac1cc7210 */ /* 0x000fe20007ffe0ff */
[--C-:B------:R-:W-:Y:S01]  /*62a0*/  HADD2.F32 R91, -RZ, R93.reuse.H0_H0 ;  /* 0x2000005dff5b7230 */ /* 0x100fe20000004100 */
[-C--:B------:R-:W-:Y:S01]  /*62b0*/  F2FP.F16.E4M3.UNPACK_B R103, R153.reuse ;  /* 0x00000099ff67723e */ /* 0x080fe200020006ff */
[----:B------:R-:W-:Y:S01]  /*62c0*/  HADD2.F32 R94, -RZ, R93.H1_H1 ;  /* 0x3000005dff5e7230 */ /* 0x000fe20000004100 */
[----:B------:R-:W-:Y:S01]  /*62d0*/  F2FP.F16.E4M3.UNPACK_B R105, R153.H1 ;  /* 0x00000099ff69723e */ /* 0x000fe200030006ff */
[----:B------:R-:W-:Y:S01]  /*62e0*/  HADD2.F32 R93, -RZ, R95.H0_H0 ;  /* 0x2000005fff5d7230 */ /* 0x000fe20000004100 */
[-C--:B------:R-:W-:Y:S01]  /*62f0*/  F2FP.F16.E4M3.UNPACK_B R107, R154.reuse ;  /* 0x0000009aff6b723e */ /* 0x080fe200020006ff */
[----:B------:R-:W-:Y:S01]  /*6300*/  HADD2.F32 R104, -RZ, R103.H1_H1 ;  /* 0x30000067ff687230 */ /* 0x000fe20000004100 */
[----:B------:R-:W-:Y:S01]  /*6310*/  F2FP.F16.E4M3.UNPACK_B R109, R154.H1 ;  /* 0x0000009aff6d723e */ /* 0x000fe200030006ff */
[C---:B--2---:R-:W-:Y:S01]  /*6320*/  FMUL R0, R79.reuse, R4 ;  /* 0x000000044f007220 */ /* 0x044fe20000400000 */
[C---:B------:R-:W-:Y:S01]  /*6330*/  FMUL R2, R79.reuse, R5 ;  /* 0x000000054f027220 */ /* 0x040fe20000400000 */
[C---:B------:R-:W-:Y:S01]  /*6340*/  FMUL R4, R79.reuse, R8 ;  /* 0x000000084f047220 */ /* 0x040fe20000400000 */
[----:B------:R-:W-:Y:S01]  /*6350*/  FMUL R5, R79, R9 ;  /* 0x000000094f057220 */ /* 0x000fe20000400000 */
[C---:B------:R-:W-:Y:S01]  /*6360*/  FFMA R0, R81.reuse, R82, R0 ;  /* 0x0000005251007223 */ /* 0x040fe20000000000 */
[----:B------:R-:W-:Y:S01]  /*6370*/  FFMA R2, R81, R83, R2 ;  /* 0x0000005351027223 */ /* 0x000fe20000000002 */
[C---:B------:R-:W-:Y:S01]  /*6380*/  FMUL R8, R79.reuse, R12 ;  /* 0x0000000c4f087220 */ /* 0x040fe20000400000 */
[C---:B------:R-:W-:Y:S01]  /*6390*/  FMUL R9, R79.reuse, R13 ;  /* 0x0000000d4f097220 */ /* 0x040fe20000400000 */
[C---:B------:R-:W-:Y:S01]  /*63a0*/  FMUL R12, R79.reuse, R16 ;  /* 0x000000104f0c7220 */ /* 0x040fe20000400000 */
[C---:B------:R-:W-:Y:S01]  /*63b0*/  FMUL R13, R79.reuse, R17 ;  /* 0x000000114f0d7220 */ /* 0x040fe20000400000 */
[C---:B------:R-:W-:Y:S01]  /*63c0*/  FMUL R16, R79.reuse, R20 ;  /* 0x000000144f107220 */ /* 0x040fe20000400000 */
[C---:B------:R-:W-:Y:S01]  /*63d0*/  FMUL R17, R79.reuse, R21 ;  /* 0x000000154f117220 */ /* 0x040fe20000400000 */
[C---:B------:R-:W-:Y:S01]  /*63e0*/  FMUL R20, R79.reuse, R24 ;  /* 0x000000184f147220 */ /* 0x040fe20000400000 */
[C---:B------:R-:W-:Y:S01]  /*63f0*/  FMUL R21, R79.reuse, R25 ;  /* 0x000000194f157220 */ /* 0x040fe20000400000 */
[----:B------:R-:W-:Y:S02]  /*6400*/  HADD2.F32 R108, -RZ, R107.H1_H1 ;  /* 0x3000006bff6c7230 */ /* 0x000fe40000004100 */
[C---:B------:R-:W-:Y:S01]  /*6410*/  FMUL R24, R79.reuse, R28 ;  /* 0x0000001c4f187220 */ /* 0x040fe20000400000 */
[C---:B------:R-:W-:Y:S01]  /*6420*/  FMUL R25, R79.reuse, R29 ;  /* 0x0000001d4f197220 */ /* 0x040fe20000400000 */
[C---:B------:R-:W-:Y:S01]  /*6430*/  FMUL R28, R79.reuse, R32 ;  /* 0x000000204f1c7220 */ /* 0x040fe20000400000 */
[C---:B------:R-:W-:Y:S01]  /*6440*/  FMUL R29, R79.reuse, R33 ;  /* 0x000000214f1d7220 */ /* 0x040fe20000400000 */
[C---:B------:R-:W-:Y:S01]  /*6450*/  FMUL R32, R79.reuse, R36 ;  /* 0x000000244f207220 */ /* 0x040fe20000400000 */
[----:B------:R-:W-:Y:S01]  /*6460*/  F2FP.F16.E4M3.UNPACK_B R111, R155 ;  /* 0x0000009bff6f723e */ /* 0x000fe200020006ff */
[C---:B------:R-:W-:Y:S01]  /*6470*/  FMUL R33, R79.reuse, R37 ;  /* 0x000000254f217220 */ /* 0x040fe20000400000 */
[C---:B------:R-:W-:Y:S01]  /*6480*/  FMUL R36, R79.reuse, R40 ;  /* 0x000000284f247220 */ /* 0x040fe20000400000 */
[----:B------:R-:W-:Y:S01]  /*6490*/  F2FP.F16.E4M3.UNPACK_B R113, R155.H1 ;  /* 0x0000009bff71723e */ /* 0x000fe200030006ff */
[C---:B------:R-:W-:Y:S01]  /*64a0*/  FMUL R37, R79.reuse, R41 ;  /* 0x000000294f257220 */ /* 0x040fe20000400000 */
[----:B------:R-:W-:Y:S02]  /*64b0*/  HADD2.F32 R112, -RZ, R111.H1_H1 ;  /* 0x3000006fff707230 */ /* 0x000fe40000004100 */
        /* <DEDUP_REMOVED lines=21> */
[C---:B----4-:R-:W-:Y:S01]  /*6610*/  FMUL R3, R79.reuse, R6 ;  /* 0x000000064f037220 */ /* 0x050fe20000400000 */
[----:B------:R-:W-:Y:S01]  /*6620*/  F2FP.F16.E4M3.UNPACK_B R127, R159 ;  /* 0x0000009fff7f723e */ /* 0x000fe200020006ff */
[C---:B------:R-:W-:Y:S01]  /*6630*/  FMUL R7, R79.reuse, R7 ;  /* 0x000000074f077220 */ /* 0x040fe20000400000 */
[----:B------:R-:W-:Y:S01]  /*6640*/  FMUL R6, R79, R10 ;  /* 0x0000000a4f067220 */ /* 0x000fe20000400000 */
[----:B------:R-:W-:Y:S01]  /*6650*/  F2FP.F16.E4M3.UNPACK_B R129, R159.H1 ;  /* 0x0000009fff81723e */ /* 0x000fe200030006ff */
[C---:B------:R-:W-:Y:S01]  /*6660*/  FFMA R3, R81.reuse, R84, R3 ;  /* 0x0000005451037223 */ /* 0x040fe20000000003 */
[C---:B------:R-:W-:Y:S01]  /*6670*/  FFMA R7, R81.reuse, R86, R7 ;  /* 0x0000005651077223 */ /* 0x040fe20000000007 */
[----:B------:R-:W-:Y:S01]  /*6680*/  F2FP.F16.E4M3.UNPACK_B R131, R160 ;  /* 0x000000a0ff83723e */ /* 0x000fe200020006ff */
[C---:B------:R-:W-:Y:S01]  /*6690*/  FFMA R4, R81.reuse, R85, R4 ;  /* 0x0000005551047223 */ /* 0x040fe20000000004 */
[C---:B------:R-:W-:Y:S01]  /*66a0*/  FFMA R5, R81.reuse, R88, R5 ;  /* 0x0000005851057223 */ /* 0x040fe20000000005 */
[----:B------:R-:W-:Y:S01]  /*66b0*/  F2FP.F16.E4M3.UNPACK_B R133, R160.H1 ;  /* 0x000000a0ff85723e */ /* 0x000fe200030006ff */
[----:B------:R-:W-:Y:S01]  /*66c0*/  FFMA R6, R81, R87, R6 ;  /* 0x0000005751067223 */ /* 0x000fe20000000006 */
[----:B------:R-:W-:Y:S01]  /*66d0*/  F2FP.SATFINITE.E4M3.F32.PACK_AB_MERGE_C R175, R7, R3, RZ ;  /* 0x0000000307af723e */ /* 0x000fe200048070ff */
[----:B------:R-:W-:Y:S02]  /*66e0*/  HADD2.F32 R128, -RZ, R127.H1_H1 ;  /* 0x3000007fff807230 */ /* 0x000fe40000004100 */
[C---:B------:R-:W-:Y:S01]  /*66f0*/  FMUL R11, R79.reuse, R11 ;  /* 0x0000000b4f0b7220 */ /* 0x040fe20000400000 */
[----:B------:R-:W-:Y:S01]  /*6700*/  HADD2.F32 R132, -RZ, R131.H1_H1 ;  /* 0x30000083ff847230 */ /* 0x000fe20000004100 */
[----:B------:R-:W-:Y:S01]  /*6710*/  F2FP.SATFINITE.E4M3.F32.PACK_AB_MERGE_C R172, R2, R0, R175 ;  /* 0x0000000002ac723e */ /* 0x000fe200048070af */
[----:B------:R-:W-:Y:S01]  /*6720*/  FMUL R10, R79, R14 ;  /* 0x0000000e4f0a7220 */ /* 0x000fe20000400000 */
[C---:B------:R-:W-:Y:S01]  /*6730*/  FFMA R11, R81.reuse, R90, R11 ;  /* 0x0000005a510b7223 */ /* 0x040fe2000000000b */
[C---:B------:R-:W-:Y:S01]  /*6740*/  FFMA R8, R81.reuse, R89, R8 ;  /* 0x0000005951087223 */ /* 0x040fe20000000008 */
[----:B------:R-:W-:Y:S01]  /*6750*/  FFMA R9, R81, R92, R9 ;  /* 0x0000005c51097223 */ /* 0x000fe20000000009 */
[----:B------:R-:W-:Y:S01]  /*6760*/  F2FP.F16.E4M3.UNPACK_B R135, R161 ;  /* 0x000000a1ff87723e */ /* 0x000fe200020006ff */
[--C-:B------:R-:W-:Y:S01]  /*6770*/  HADD2.F32 R95, -RZ, R97.reuse.H0_H0 ;  /* 0x20000061ff5f7230 */ /* 0x100fe20000004100 */
[----:B------:R-:W-:Y:S01]  /*6780*/  F2FP.SATFINITE.E4M3.F32.PACK_AB_MERGE_C R173, R11, R6, RZ ;  /* 0x000000060bad723e */ /* 0x000fe200048070ff */
[----:B------:R-:W-:Y:S01]  /*6790*/  FFMA R10, R81, R91, R10 ;  /* 0x0000005b510a7223 */ /* 0x000fe2000000000a */
[----:B------:R-:W-:Y:S01]  /*67a0*/  FMUL R15, R79, R15 ;  /* 0x0000000f4f0f7220 */ /* 0x000fe20000400000 */
[----:B------:R-:W-:Y:S01]  /*67b0*/  HADD2.F32 R98, -RZ, R97.H1_H1 ;  /* 0x30000061ff627230 */ /* 0x000fe20000004100 */
[----:B------:R-:W-:Y:S01]  /*67c0*/  F2FP.SATFINITE.E4M3.F32.PACK_AB_MERGE_C R173, R5, R4, R173 ;  /* 0x0000000405ad723e */ /* 0x000fe200048070ad */
[----:B------:R-:W-:Y:S02]  /*67d0*/  HADD2.F32 R97, -RZ, R99.H0_H0 ;  /* 0x20000063ff617230 */ /* 0x000fe40000004100 */
[C---:B------:R-:W-:Y:S01]  /*67e0*/  FFMA R15, R81.reuse, R94, R15 ;  /* 0x0000005e510f7223 */ /* 0x040fe2000000000f */
[C---:B------:R-:W-:Y:S01]  /*67f0*/  FFMA R12, R81.reuse, R93, R12 ;  /* 0x0000005d510c7223 */ /* 0x040fe2000000000c */
[----:B------:R-:W-:Y:S01]  /*6800*/  FFMA R13, R81, R96, R13 ;  /* 0x00000060510d7223 */ /* 0x000fe2000000000d */
[----:B------:R-:W-:Y:S02]  /*6810*/  HADD2.F32 R136, -RZ, R135.H1_H1 ;  /* 0x30000087ff887230 */ /* 0x000fe40000004100 */
[----:B------:R-:W-:Y:S01]  /*6820*/  FMUL R14, R79, R18 ;  /* 0x000000124f0e7220 */ /* 0x000fe20000400000 */
[----:B------:R-:W-:Y:S01]  /*6830*/  F2FP.SATFINITE.E4M3.F32.PACK_AB_MERGE_C R174, R15, R10, RZ ;  /* 0x0000000a0fae723e */ /* 0x000fe200048070ff */
[----:B------:R-:W-:Y:S01]  /*6840*/  FMUL R19, R79, R19 ;  /* 0x000000134f137220 */ /* 0x000fe20000400000 */
[--C-:B------:R-:W-:Y:S02]  /*6850*/  HADD2.F32 R99, -RZ, R101.reuse.H0_H0 ;  /* 0x20000065ff637230 */ /* 0x100fe40000004100 */
[----:B------:R-:W-:Y:S01]  /*6860*/  FFMA R14, R81, R95, R14 ;  /* 0x0000005f510e7223 */ /* 0x000fe2000000000e */
[----:B------:R-:W-:Y:S01]  /*6870*/  F2FP.SATFINITE.E4M3.F32.PACK_AB_MERGE_C R174, R9, R8, R174 ;  /* 0x0000000809ae723e */ /* 0x000fe200048070ae */
[C---:B------:R-:W-:Y:S01]  /*6880*/  FFMA R19, R81.reuse, R98, R19 ;  /* 0x0000006251137223 */ /* 0x040fe20000000013 */
[C---:B------:R-:W-:Y:S01]  /*6890*/  FFMA R16, R81.reuse, R97, R16 ;  /* 0x0000006151107223 */ /* 0x040fe20000000010 */
[----:B------:R-:W-:Y:S01]  /*68a0*/  F2FP.F16.E4M3.UNPACK_B R137, R161.H1 ;  /* 0x000000a1ff89723e */ /* 0x000fe200030006ff */
[----:B------:R-:W-:Y:S02]  /*68b0*/  HADD2.F32 R102, -RZ, R101.H1_H1 ;  /* 0x30000065ff667230 */ /* 0x000fe40000004100 */
[----:B------:R-:W-:Y:S01]  /*68c0*/  FFMA R17, R81, R100, R17 ;  /* 0x0000006451117223 */ /* 0x000fe20000000011 */
[----:B------:R-:W-:Y:S01]  /*68d0*/  F2FP.SATFINITE.E4M3.F32.PACK_AB_MERGE_C R175, R19, R14, RZ ;  /* 0x0000000e13af723e */ /* 0x000fe200048070ff */
[----:B------:R-:W-:Y:S02]  /*68e0*/  HADD2.F32 R101, -RZ, R103.H0_H0 ;  /* 0x20000067ff657230 */ /* 0x000fe40000004100 */
[C---:B------:R-:W-:Y:S01]  /*68f0*/  FMUL R18, R79.reuse, R22 ;  /* 0x000000164f127220 */ /* 0x040fe20000400000 */
[----:B------:R-:W-:Y:S01]  /*6900*/  FMUL R23, R79, R23 ;  /* 0x000000174f177220 */ /* 0x000fe20000400000 */
[----:B------:R-:W-:Y:S01]  /*6910*/  F2FP.SATFINITE.E4M3.F32.PACK_AB_MERGE_C R175, R13, R12, R175 ;  /* 0x0000000c0daf723e */ /* 0x000fe200048070af */
[--C-:B------:R-:W-:Y:S02]  /*6920*/  HADD2.F32 R103, -RZ, R105.reuse.H0_H0 ;  /* 0x20000069ff677230 */ /* 0x100fe40000004100 */
[C---:B------:R-:W-:Y:S01]  /*6930*/  FFMA R18, R81.reuse, R99, R18 ;  /* 0x0000006351127223 */ /* 0x040fe20000000012 */
[C---:B------:R-:W-:Y:S01]  /*6940*/  FFMA R23, R81.reuse, R102, R23 ;  /* 0x0000006651177223 */ /* 0x040fe20000000017 */
[C---:B------:R-:W-:Y:S01]  /*6950*/  FFMA R20, R81.reuse, R101, R20 ;  /* 0x0000006551147223 */ /* 0x040fe20000000014 */
[----:B------:R-:W-:Y:S01]  /*6960*/  F2FP.F16.E4M3.UNPACK_B R139, R162 ;  /* 0x000000a2ff8b723e */ /* 0x000fe200020006ff */
[----:B------:R-:W-:Y:S01]  /*6970*/  HADD2.F32 R106, -RZ, R105.H1_H1 ;  /* 0x30000069ff6a7230 */ /* 0x000fe20000004100 */
[----:B------:R1:W-:Y:S01]  /*6980*/  STS.128 [R185+UR51+0x4200], R172 ;  /* 0x004200acb9007988 */ /* 0x0003e20008000c33 */
[----:B------:R-:W-:Y:S01]  /*6990*/  FFMA R21, R81, R104, R21 ;  /* 0x0000006851157223 */ /* 0x000fe20000000015 */
[----:B------:R-:W-:Y:S01]  /*69a0*/  F2FP.SATFINITE.E4M3.F32.PACK_AB_MERGE_C R199, R23, R18, RZ ;  /* 0x0000001217c7723e */ /* 0x000fe200048070ff */
[----:B------:R-:W-:Y:S02]  /*69b0*/  HADD2.F32 R105, -RZ, R107.H0_H0 ;  /* 0x2000006bff697230 */ /* 0x000fe40000004100 */
[C---:B------:R-:W-:Y:S01]  /*69c0*/  FMUL R22, R79.reuse, R26 ;  /* 0x0000001a4f167220 */ /* 0x040fe20000400000 */
[----:B------:R-:W-:Y:S02]  /*69d0*/  HADD2.F32 R140, -RZ, R139.H1_H1 ;  /* 0x3000008bff8c7230 */ /* 0x000fe40000004100 */
[----:B------:R-:W-:Y:S01]  /*69e0*/  FMUL R27, R79, R27 ;  /* 0x0000001b4f1b7220 */ /* 0x000fe20000400000 */
[--C-:B------:R-:W-:Y:S02]  /*69f0*/  HADD2.F32 R107, -RZ, R109.reuse.H0_H0 ;  /* 0x2000006dff6b7230 */ /* 0x100fe40000004100 */
[C---:B------:R-:W-:Y:S01]  /*6a00*/  FFMA R22, R81.reuse, R103, R22 ;  /* 0x0000006751167223 */ /* 0x040fe20000000016 */
[----:B------:R-:W-:Y:S01]  /*6a10*/  F2FP.F16.E4M3.UNPACK_B R141, R162.H1 ;  /* 0x000000a2ff8d723e */ /* 0x000fe200030006ff */
[C---:B------:R-:W-:Y:S01]  /*6a20*/  FFMA R27, R81.reuse, R106, R27 ;  /* 0x0000006a511b7223 */ /* 0x040fe2000000001b */
[C---:B------:R-:W-:Y:S01]  /*6a30*/  FFMA R24, R81.reuse, R105, R24 ;  /* 0x0000006951187223 */ /* 0x040fe20000000018 */
[----:B------:R-:W-:Y:S01]  /*6a40*/  F2FP.F16.E4M3.UNPACK_B R143, R163 ;  /* 0x000000a3ff8f723e */ /* 0x000fe200020006ff */
[----:B------:R-:W-:Y:S01]  /*6a50*/  FFMA R25, R81, R108, R25 ;  /* 0x0000006c51197223 */ /* 0x000fe20000000019 */
[----:B------:R-:W-:Y:S01]  /*6a60*/  HADD2.F32 R110, -RZ, R109.H1_H1 ;  /* 0x3000006dff6e7230 */ /* 0x000fe20000004100 */
        /* <DEDUP_REMOVED lines=10> */
[----:B------:R-:W-:Y:S01]  /*6b10*/  ISETP.NE.AND P0, PT, R188, RZ, PT ;  /* 0x000000ffbc00720c */ /* 0x000fe20003f05270 */
[----:B------:R-:W-:Y:S01]  /*6b20*/  FFMA R29, R81, R112, R29 ;  /* 0x00000070511d7223 */ /* 0x000fe2000000001d */
[----:B------:R-:W-:Y:S01]  /*6b30*/  HADD2.F32 R114, -RZ, R113.H1_H1 ;  /* 0x30000071ff727230 */ /* 0x000fe20000004100 */
[----:B------:R-:W-:Y:S01]  /*6b40*/  F2FP.SATFINITE.E4M3.F32.PACK_AB_MERGE_C R201, R31, R26, RZ ;  /* 0x0000001a1fc9723e */ /* 0x000fe200048070ff */
[----:B------:R-:W-:Y:S02]  /*6b50*/  HADD2.F32 R113, -RZ, R115.H0_H0 ;  /* 0x20000073ff717230 */ /* 0x000fe40000004100 */
[----:B------:R-:W-:Y:S01]  /*6b60*/  FMUL R30, R79, R34 ;  /* 0x000000224f1e7220 */ /* 0x000fe20000400000 */
[----:B-1----:R-:W-:Y:S01]  /*6b70*/  F2FP.SATFINITE.E4M3.F32.PACK_AB_MERGE_C R172, R17, R16, R199 ;  /* 0x0000001011ac723e */ /* 0x002fe200048070c7 */
[----:B------:R-:W-:Y:S01]  /*6b80*/  FMUL R35, R79, R35 ;  /* 0x000000234f237220 */ /* 0x000fe20000400000 */
[--C-:B------:R-:W-:Y:S01]  /*6b90*/  HADD2.F32 R115, -RZ, R117.reuse.H0_H0 ;  /* 0x20000075ff737230 */ /* 0x100fe20000004100 */
[----:B------:R-:W-:Y:S01]  /*6ba0*/  F2FP.SATFINITE.E4M3.F32.PACK_AB_MERGE_C R173, R21, R20, R200 ;  /* 0x0000001415ad723e */ /* 0x000fe200048070c8 */
[----:B------:R-:W-:Y:S01]  /*6bb0*/  FFMA R30, R81, R111, R30 ;  /* 0x0000006f511e7223 */ /* 0x000fe2000000001e */
[----:B------:R-:W-:Y:S01]  /*6bc0*/  F2FP.SATFINITE.E4M3.F32.PACK_AB_MERGE_C R174, R25, R24, R201 ;  /* 0x0000001819ae723e */ /* 0x000fe200048070c9 */
[----:B------:R-:W-:Y:S01]  /*6bd0*/  FFMA R35, R81, R114, R35 ;  /* 0x0000007251237223 */ /* 0x000fe20000000023 */
[----:B------:R-:W-:Y:S01]  /*6be0*/  IADD3 R199, PT, PT, R193, R210, RZ ;  /* 0x000000d2c1c77210 */ /* 0x000fe20007ffe0ff */
[C---:B------:R-:W-:Y:S01]  /*6bf0*/  FFMA R32, R81.reuse, R113, R32 ;  /* 0x0000007151207223 */ /* 0x040fe20000000020 */
[----:B------:R-:W-:Y:S01]  /*6c00*/  FFMA R33, R81, R116, R33 ;  /* 0x0000007451217223 */ /* 0x000fe20000000021 */
[----:B------:R-:W-:Y:S01]  /*6c10*/  HADD2.F32 R118, -RZ, R117.H1_H1 ;  /* 0x30000075ff767230 */ /* 0x000fe20000004100 */
[----:B------:R-:W-:Y:S01]  /*6c20*/  IADD3 R205, PT, PT, R216, R199, RZ ;  /* 0x000000c7d8cd7210 */ /* 0x000fe20007ffe0ff */
[----:B------:R-:W-:Y:S01]  /*6c30*/  HADD2.F32 R117, -RZ, R119.H0_H0 ;  /* 0x20000077ff757230 */ /* 0x000fe20000004100 */
[----:B------:R-:W-:Y:S01]  /*6c40*/  F2FP.SATFINITE.E4M3.F32.PACK_AB_MERGE_C R175, R35, R30, RZ ;  /* 0x0000001e23af723e */ /* 0x000fe200048070ff */
[C---:B------:R-:W-:Y:S01]  /*6c50*/  FMUL R34, R79.reuse, R38 ;  /* 0x000000264f227220 */ /* 0x040fe20000400000 */
[----:B------:R-:W-:Y:S01]  /*6c60*/  FMUL R39, R79, R39 ;  /* 0x000000274f277220 */ /* 0x000fe20000400000 */
[--C-:B------:R-:W-:Y:S01]  /*6c70*/  HADD2.F32 R119, -RZ, R121.reuse.H0_H0 ;  /* 0x20000079ff777230 */ /* 0x100fe20000004100 */
[----:B------:R-:W-:Y:S01]  /*6c80*/  F2FP.SATFINITE.E4M3.F32.PACK_AB_MERGE_C R175, R29, R28, R175 ;  /* 0x0000001c1daf723e */ /* 0x000fe200048070af */
[C---:B------:R-:W-:Y:S01]  /*6c90*/  FFMA R34, R81.reuse, R115, R34 ;  /* 0x0000007351227223 */ /* 0x040fe20000000022 */
[C---:B------:R-:W-:Y:S01]  /*6ca0*/  FFMA R39, R81.reuse, R118, R39 ;  /* 0x0000007651277223 */ /* 0x040fe20000000027 */
[C---:B------:R-:W-:Y:S01]  /*6cb0*/  FFMA R36, R81.reuse, R117, R36 ;  /* 0x0000007551247223 */ /* 0x040fe20000000024 */
[----:B------:R-:W-:Y:S01]  /*6cc0*/  FFMA R37, R81, R120, R37 ;  /* 0x0000007851257223 */ /* 0x000fe20000000025 */
[----:B------:R1:W-:Y:S01]  /*6cd0*/  STS.128 [R199+0x4010], R172 ;  /* 0x004010acc7007388 */ /* 0x0003e20000000c00 */
[----:B------:R-:W-:Y:S01]  /*6ce0*/  HADD2.F32 R122, -RZ, R121.H1_H1 ;  /* 0x30000079ff7a7230 */ /* 0x000fe20000004100 */
[----:B------:R-:W-:Y:S01]  /*6cf0*/  F2FP.SATFINITE.E4M3.F32.PACK_AB_MERGE_C R200, R39, R34, RZ ;  /* 0x0000002227c8723e */ /* 0x000fe200048070ff */
[----:B------:R-:W-:Y:S02]  /*6d00*/  HADD2.F32 R121, -RZ, R123.H0_H0 ;  /* 0x2000007bff797230 */ /* 0x000fe40000004100 */
        /* <DEDUP_REMOVED lines=8> */
[----:B------:R-:W-:Y:S02]  /*6d90*/  HADD2.F32 R126, -RZ, R125.H1_H1 ;  /* 0x3000007dff7e7230 */ /* 0x000fe40000004100 */
[----:B------:R-:W-:Y:S01]  /*6da0*/  FMUL R42, R79, R46 ;  /* 0x0000002e4f2a7220 */ /* 0x000fe20000400000 */
[----:B------:R-:W-:Y:S01]  /*6db0*/  F2FP.SATFINITE.E4M3.F32.PACK_AB_MERGE_C R201, R43, R38, RZ ;  /* 0x000000262bc9723e */ /* 0x000fe200048070ff */
[----:B------:R-:W-:Y:S02]  /*6dc0*/  HADD2.F32 R125, -RZ, R127.H0_H0 ;  /* 0x2000007fff7d7230 */ /* 0x000fe40000004100 */
        /* <DEDUP_REMOVED lines=8> */
[C---:B------:R-:W-:Y:S01]  /*6e50*/  FMUL R46, R79.reuse, R50 ;  /* 0x000000324f2e7220 */ /* 0x040fe20000400000 */
[----:B------:R-:W-:Y:S02]  /*6e60*/  HADD2.F32 R129, -RZ, R131.H0_H0 ;  /* 0x20000083ff817230 */ /* 0x000fe40000004100 */
[----:B------:R-:W-:Y:S01]  /*6e70*/  FMUL R51, R79, R51 ;  /* 0x000000334f337220 */ /* 0x000fe20000400000 */
[--C-:B------:R-:W-:Y:S02]  /*6e80*/  HADD2.F32 R131, -RZ, R133.reuse.H0_H0 ;  /* 0x20000085ff837230 */ /* 0x100fe40000004100 */
[----:B------:R-:W-:Y:S01]  /*6e90*/  FFMA R46, R81, R127, R46 ;  /* 0x0000007f512e7223 */ /* 0x000fe2000000002e */
[----:B------:R-:W-:Y:S02]  /*6ea0*/  HADD2.F32 R134, -RZ, R133.H1_H1 ;  /* 0x30000085ff867230 */ /* 0x000fe40000004100 */
[----:B------:R-:W-:Y:S01]  /*6eb0*/  FMUL R50, R79, R54 ;  /* 0x000000364f327220 */ /* 0x000fe20000400000 */
[----:B------:R-:W-:Y:S02]  /*6ec0*/  HADD2.F32 R133, -RZ, R135.H0_H0 ;  /* 0x20000087ff857230 */ /* 0x000fe40000004100 */
[----:B------:R-:W-:Y:S01]  /*6ed0*/  FFMA R51, R81, R130, R51 ;  /* 0x0000008251337223 */ /* 0x000fe20000000033 */
[----:B------:R-:W-:Y:S01]  /*6ee0*/  FMUL R55, R79, R55 ;  /* 0x000000374f377220 */ /* 0x000fe20000400000 */
[C---:B------:R-:W-:Y:S01]  /*6ef0*/  FFMA R48, R81.reuse, R129, R48 ;  /* 0x0000008151307223 */ /* 0x040fe20000000030 */
[C---:B------:R-:W-:Y:S01]  /*6f00*/  FFMA R49, R81.reuse, R132, R49 ;  /* 0x0000008451317223 */ /* 0x040fe20000000031 */
        /* <DEDUP_REMOVED lines=22> */
[----:B------:R-:W-:Y:S01]  /*7070*/  FFMA R63, R81, R142, R63 ;  /* 0x0000008e513f7223 */ /* 0x000fe2000000003f */
[----:B------:R-:W-:Y:S01]  /*7080*/  FMUL R67, R79, R67 ;  /* 0x000000434f437220 */ /* 0x000fe20000400000 */
[----:B------:R-:W-:Y:S01]  /*7090*/  F2FP.SATFINITE.E4M3.F32.PACK_AB_MERGE_C R202, R47, R42, RZ ;  /* 0x0000002a2fca723e */ /* 0x000fe200048070ff */
[----:B------:R-:W-:Y:S01]  /*70a0*/  FFMA R60, R81, R141, R60 ;  /* 0x0000008d513c7223 */ /* 0x000fe2000000003c */
[----:B------:R-:W-:Y:S01]  /*70b0*/  F2FP.SATFINITE.E4M3.F32.PACK_AB_MERGE_C R203, R51, R46, RZ ;  /* 0x0000002e33cb723e */ /* 0x000fe200048070ff */
[C---:B------:R-:W-:Y:S01]  /*70c0*/  FFMA R61, R81.reuse, R144, R61 ;  /* 0x00000090513d7223 */ /* 0x040fe2000000003d */
[C---:B------:R-:W-:Y:S01]  /*70d0*/  FFMA R62, R81.reuse, R83, R62 ;  /* 0x00000053513e7223 */ /* 0x040fe2000000003e */
[----:B------:R-:W-:Y:S01]  /*70e0*/  FFMA R67, R81, R82, R67 ;  /* 0x0000005251437223 */ /* 0x000fe20000000043 */
[----:B------:R-:W-:Y:S02]  /*70f0*/  F2FP.SATFINITE.E4M3.F32.PACK_AB_MERGE_C R202, R41, R40, R202 ;  /* 0x0000002829ca723e */ /* 0x000fe400048070ca */
[----:B------:R-:W-:Y:S02]  /*7100*/  F2FP.SATFINITE.E4M3.F32.PACK_AB_MERGE_C R203, R45, R44, R203 ;  /* 0x0000002c2dcb723e */ /* 0x000fe400048070cb */
[----:B------:R-:W-:Y:S02]  /*7110*/  F2FP.SATFINITE.E4M3.F32.PACK_AB_MERGE_C R212, R55, R50, RZ ;  /* 0x0000003237d4723e */ /* 0x000fe400048070ff */
[----:B------:R-:W-:Y:S01]  /*7120*/  F2FP.SATFINITE.E4M3.F32.PACK_AB_MERGE_C R213, R59, R54, RZ ;  /* 0x000000363bd5723e */ /* 0x000fe200048070ff */
[----:B------:R1:W-:Y:S01]  /*7130*/  STS.128 [R204+0x4020], R200 ;  /* 0x004020c8cc007388 */ /* 0x0003e20000000c00 */
[----:B------:R-:W-:Y:S02]  /*7140*/  F2FP.SATFINITE.E4M3.F32.PACK_AB_MERGE_C R214, R63, R58, RZ ;  /* 0x0000003a3fd6723e */ /* 0x000fe400048070ff */
[----:B------:R-:W-:Y:S02]  /*7150*/  F2FP.SATFINITE.E4M3.F32.PACK_AB_MERGE_C R215, R67, R62, RZ ;  /* 0x0000003e43d7723e */ /* 0x000fe400048070ff */
[----:B------:R-:W-:Y:S02]  /*7160*/  F2FP.SATFINITE.E4M3.F32.PACK_AB_MERGE_C R212, R49, R48, R212 ;  /* 0x0000003031d4723e */ /* 0x000fe400048070d4 */
[----:B------:R-:W-:Y:S02]  /*7170*/  F2FP.SATFINITE.E4M3.F32.PACK_AB_MERGE_C R213, R53, R52, R213 ;  /* 0x0000003435d5723e */ /* 0x000fe400048070d5 */
[----:B------:R-:W-:Y:S02]  /*7180*/  F2FP.SATFINITE.E4M3.F32.PACK_AB_MERGE_C R214, R57, R56, R214 ;  /* 0x0000003839d6723e */ /* 0x000fe400048070d6 */
[----:B------:R-:W-:Y:S02]  /*7190*/  F2FP.SATFINITE.E4M3.F32.PACK_AB_MERGE_C R215, R61, R60, R215 ;  /* 0x0000003c3dd7723e */ /* 0x000fe400048070d7 */
[----:B------:R-:W-:Y:S02]  /*71a0*/  LEA R209, R182, UR51, 0x3 ;  /* 0x00000033b6d17c11 */ /* 0x000fe4000f8e18ff */
[----:B------:R-:W-:Y:S01]  /*71b0*/  @P6 SHF.L.U32 R220, R181, 0x1f, RZ ;  /* 0x0000001fb5dc6819 */ /* 0x000fe200000006ff */
[----:B------:R1:W-:Y:S01]  /*71c0*/  STS.128 [R205+0x4010], R212 ;  /* 0x004010d4cd007388 */ /* 0x0003e20000000c00 */
[----:B------:R-:W-:Y:S01]  /*71d0*/  @!PT LDS RZ, [RZ] ;  /* 0x00000000fffff984 */ /* 0x000fe20000000800 */
[----:B------:R-:W-:Y:S01]  /*71e0*/  @!PT LDS RZ, [RZ] ;  /* 0x00000000fffff984 */ /* 0x000fe20000000800 */
[----:B------:R-:W-:Y:S01]  /*71f0*/  @!PT LDS RZ, [RZ] ;  /* 0x00000000fffff984 */ /* 0x000fe20000000800 */
[----:B------:R-:W-:Y:S01]  /*7200*/  @!PT LDS RZ, [RZ] ;  /* 0x00000000fffff984 */ /* 0x000fe20000000800 */
[----:B------:R2:W-:Y:S07]  /*7210*/  MEMBAR.ALL.CTA ;  /* 0x0000000000007992 */ /* 0x0005ee0000008000 */
[----:B--2---:R-:W2:Y:S02]  /*7220*/  FENCE.VIEW.ASYNC.S ;  /* 0x00000000000073c6 */ /* 0x004ea40000000000 */
[----:B--2---:R-:W-:Y:S06]  /*7230*/  BAR.SYNC.DEFER_BLOCKING 0x1, 0x80 ;  /* 0x0042000000007b1d */ /* 0x004fec0000010000 */
[----:B------:R-:W-:Y:S05]  /*7240*/  @P0 BRA `(.L_x_97) ;  /* 0x0000000000300947 */ /* 0x000fea0003800000 */
[----:B------:R-:W-:Y:S01]  /*7250*/  UIADD3 UR6, UPT, UPT, UR51, 0x4200, URZ ;  /* 0x0000420033067890 */ /* 0x000fe2000fffe0ff */
[----:B------:R-:W-:Y:S01]  /*7260*/  R2UR UR42, R198 ;  /* 0x00000000c62a72ca */ /* 0x000fe200000e0000 */
[----:B------:R-:W-:Y:S01]  /*7270*/  UIADD3 UR4, UP0, UPT, UR54, 0x680, URZ ;  /* 0x0000068036047890 */ /* 0x000fe2000ff1e0ff */
[----:B------:R-:W-:Y:S02]  /*7280*/  R2UR UR43, R196 ;  /* 0x00000000c42b72ca */ /* 0x000fe400000e0000 */
[----:B------:R-:W-:Y:S01]  /*7290*/  R2UR UR44, R197 ;  /* 0x00000000c52c72ca */ /* 0x000fe200000e0000 */
[----:B------:R-:W-:Y:S01]  /*72a0*/  IMAD.U32 R194, RZ, RZ, UR6 ;  /* 0x00000006ffc27e24 */ /* 0x000fe2000f8e00ff */
[----:B------:R-:W-:Y:S04]  /*72b0*/  UIADD3.X UR5, UPT, UPT, URZ, UR55, URZ, UP0, !UPT ;  /* 0x00000037ff057290 */ /* 0x000fe800087fe4ff */
[----:B------:R-:W-:Y:S11]  /*72c0*/  R2UR UR40, R194 ;  /* 0x00000000c22872ca */ /* 0x000ff600000e0000 */
[----:B------:R-:W-:Y:S02]  /*72d0*/  @!UPT UIADD3 URZ, UPT, UPT, URZ, URZ, URZ ;  /* 0x000000fffffff290 */ /* 0x000fe4000fffe0ff */
[----:B------:R2:W-:Y:S01]  /*72e0*/  UTMASTG.4D.IM2COL [UR40], [UR4] ;  /* 0x00000028040073b5 */ /* 0x0005e20008058000 */
[----:B------:R0:W-:Y:S01]  /*72f0*/  UTMACMDFLUSH ;  /* 0x00000000000079b7 */ /* 0x0001e20000000000 */
[----:B--2---:R-:W-:Y:S04]  /*7300*/  DEPBAR.LE SB0, 0x1 ;  /* 0x000080400000791a */ /* 0x004fe80000000000 */
.L_x_97:
[----:B------:R-:W-:Y:S05]  /*7310*/  BSYNC.RECONVERGENT B0 ;  /* 0x0000000000007941 */ /* 0x000fea0003800200 */
.L_x_96:
[----:B------:R-:W-:Y:S06]  /*7320*/  BAR.SYNC.DEFER_BLOCKING 0x1, 0x80 ;  /* 0x0042000000007b1d */ /* 0x000fec0000010000 */
[----:B------:R-:W2:Y:S01]  /*7330*/  @P6 SYNCS.PHASECHK.TRANS64.TRYWAIT P0, [R209+URZ+0xc0], R220 ;  /* 0x0000c0dcd10065a7 */ /* 0x000ea200080011ff */
[----:B------:R-:W-:Y:S01]  /*7340*/  BSSY B1, `(.L_x_98) ;  /* 0x0000023000017945 */ /* 0x000fe20003800000 */
[----:B--2---:R-:W-:Y:S03]  /*7350*/  @P6 SEL R207, RZ, 0x1, !P0 ;  /* 0x00000001ffcf6807 */ /* 0x004fe60004000000 */
[----:B------:R-:W-:Y:S05]  /*7360*/  @!P6 BRA `(.L_x_99) ;  /* 0x000000000080e947 */ /* 0x000fea0003800000 */
[----:B------:R-:W-:Y:S01]  /*7370*/  ISETP.NE.AND P1, PT, R208, RZ, PT ;  /* 0x000000ffd000720c */ /* 0x000fe20003f25270 */
[----:B------:R-:W2:Y:S01]  /*7380*/  S2R R0, SR_CgaCtaId ;  /* 0x0000000000007919 */ /* 0x000ea20000008800 */
[----:B------:R-:W-:Y:S01]  /*7390*/  ISETP.NE.AND P0, PT, R207, RZ, PT ;  /* 0x000000ffcf00720c */ /* 0x000fe20003f05270 */
[----:B------:R-:W-:Y:S10]  /*73a0*/  BSSY B0, `(.L_x_100) ;  /* 0x0000009000007945 */ /* 0x000ff40003800000 */
[----:B------:R-:W-:Y:S04]  /*73b0*/  @P1 IMAD R3, R182, 0x2000, R193 ;  /* 0x00002000b6031824 */ /* 0x000fe800078e02c1 */
[C---:B------:R-:W-:Y:S01]  /*73c0*/  @P1 IMAD.IADD R5, R3.reuse, 0x1, R210 ;  /* 0x0000000103051824 */ /* 0x040fe200078e02d2 */
[----:B------:R-:W-:Y:S03]  /*73d0*/  @P1 IADD3 R218, PT, PT, R3, R218, RZ ;  /* 0x000000da03da1210 */ /* 0x000fe60007ffe0ff */
[----:B------:R-:W-:Y:S01]  /*73e0*/  @P1 IMAD.IADD R216, R216, 0x1, R5 ;  /* 0x00000001d8d81824 */ /* 0x000fe200078e0205 */
[----:B------:R-:W-:Y:S06]  /*73f0*/  @P0 BRA `(.L_x_101) ;  /* 0x00000000000c0947 */ /* 0x000fec0003800000 */
[----:B------:R-:W-:Y:S04]  /*7400*/  SHF.L.U32 R2, R181, 0x1f, RZ ;  /* 0x0000001fb5027819 */ /* 0x000fe800000006ff */
[----:B------:R-:W3:Y:S02]  /*7410*/  SYNCS.PHASECHK.TRANS64.TRYWAIT P0, [R209+URZ+0xc0], R2 ;  /* 0x0000c002d10075a7 */ /* 0x000ee400080011ff */
[----:B---3--:R-:W-:Y:S05]  /*7420*/  @!P0 BRA `(.L_x_102) ;  /* 0x0000002000108947 */ /* 0x008fea0003800000 */
.L_x_101:
[----:B------:R-:W-:Y:S05]  /*7430*/  BSYNC B0 ;  /* 0x0000000000007941 */ /* 0x000fea0003800000 */
.L_x_100:
[----:B------:R-:W-:Y:S01]  /*7440*/  ISETP.NE.AND P0, PT, R208, RZ, PT ;  /* 0x000000ffd000720c */ /* 0x000fe20003f05270 */
[----:B---3--:R-:W-:Y:S02]  /*7450*/  VIADD R209, R209, 0xd0 ;  /* 0x000000d0d1d17836 */ /* 0x008fe40000000000 */
[----:B------:R-:W-:Y:S03]  /*7460*/  VIADD R182, R182, 0x1 ;  /* 0x00000001b6b67836 */ /* 0x000fe60000000000 */
[----:B--2---:R-:W-:Y:S07]  /*7470*/  PRMT R0, R0, 0x654, R209 ;  /* 0x0000065400007816 */ /* 0x004fee00000000d1 */
[----:B------:R2:W3:Y:S04]  /*7480*/  @P0 LDS.128 R148, [R3] ;  /* 0x0000000003940984 */ /* 0x0004e80000000c00 */
[----:B------:R2:W4:Y:S04]  /*7490*/  @P0 LDS.128 R152, [R5+0x10] ;  /* 0x0000100005980984 */ /* 0x0005280000000c00 */
        /* <DEDUP_REMOVED lines=9> */
[----:B------:R-:W-:Y:S01]  /*7530*/  SEL R182, R182, RZ, P0 ;  /* 0x000000ffb6b67207 */ /* 0x000fe20000000000 */
[----:B-----5:R5:W-:Y:S02]  /*7540*/  SYNCS.ARRIVE.TRANS64.RED.A1T0 RZ, [R0+URZ], RZ ;  /* 0x000000ff00ff79a7 */ /* 0x020be400081004ff */
[----:B-----5:R-:W-:Y:S04]  /*7550*/  SEL R0, RZ, 0x1, P0 ;  /* 0x00000001ff007807 */ /* 0x020fe80000000000 */
[----:B--234-:R-:W-:Y:S02]  /*7560*/  LOP3.LUT R181, R181, R0, RZ, 0x3c, !PT ;  /* 0x00000000b5b57212 */ /* 0x01cfe400078e3cff */
.L_x_99:
[----:B------:R-:W-:Y:S05]  /*7570*/  BSYNC B1 ;  /* 0x0000000000017941 */ /* 0x000fea0003800000 */
.L_x_98:
[----:B------:R-:W-:Y:S05]  /*7580*/  VIADD R0, R80, 0x40 ;  /* 0x0000004050007836 */ /* 0x000fea0000000000 */
[----:B------:R-:W-:Y:S04]  /*7590*/  SHF.R.U32.HI R0, RZ, 0x15, R0 ;  /* 0x00000015ff007819 */ /* 0x000fe80000011600 */
[----:B------:R-:W-:Y:S11]  /*75a0*/  LOP3.LUT P0, RZ, R0, 0x3, R189, 0x48, !PT ;  /* 0x0000000300ff7812 */ /* 0x000ff600078048bd */
[----:B------:R-:W-:Y:S02]  /*75b0*/  @!UPT UIADD3 URZ, UPT, UPT, URZ, URZ, URZ ;  /* 0x000000fffffff290 */ /* 0x000fe4000fffe0ff */
[----:B------:R-:W-:Y:S05]  /*75c0*/  @!P0 BRA `(.L_x_103) ;  /* 0x0000000000408947 */ /* 0x000fea0003800000 */
[----:B------:R-:W2:Y:S01]  /*75d0*/  LDCU.64 UR8, c[0x4][0x70] ;  /* 0x01000e00ff0877ac */ /* 0x000ea20008000a00 */
[----:B------:R-:W-:Y:S01]  /*75e0*/  MOV R3, 0x0 ;  /* 0x0000000000037802 */ /* 0x000fe20000000f00 */
[----:B------:R-:W-:Y:S02]  /*75f0*/  HFMA2 R12, -RZ, RZ, 0, 5.9604644775390625e-08 ;  /* 0x00000001ff0c7431 */ /* 0x000fe400000001ff */
[----:B------:R-:W-:Y:S02]  /*7600*/  IMAD.MOV.U32 R8, RZ, RZ, 0x192 ;  /* 0x00000192ff087424 */ /* 0x000fe400078e00ff */
[----:B------:R-:W-:Y:S01]  /*7610*/  IMAD.MOV.U32 R13, RZ, RZ, RZ ;  /* 0x000000ffff0d7224 */ /* 0x000fe200078e00ff */
[----:B------:R-:W3:Y:S01]  /*7620*/  LDCU.64 UR6, c[0x4][0x78] ;  /* 0x01000f00ff0677ac */ /* 0x000ee20008000a00 */
[----:B------:R-:W4:Y:S01]  /*7630*/  LDC.64 R2, c[0x4][R3] ;  /* 0x0100000003027b82 */ /* 0x000f220000000a00 */
[----:B------:R-:W5:Y:S01]  /*7640*/  LDCU.64 UR4, c[0x4][0x10] ;  /* 0x01000200ff0477ac */ /* 0x000f620008000a00 */
[----:B--2---:R-:W-:Y:S01]  /*7650*/  MOV R5, UR9 ;  /* 0x0000000900057c02 */ /* 0x004fe20008000f00 */
[----:B------:R-:W-:Y:S01]  /*7660*/  IMAD.U32 R4, RZ, RZ, UR8 ;  /* 0x00000008ff047e24 */ /* 0x000fe2000f8e00ff */
[----:B---3--:R-:W-:Y:S01]  /*7670*/  MOV R7, UR7 ;  /* 0x0000000700077c02 */ /* 0x008fe20008000f00 */
[----:B------:R-:W-:Y:S01]  /*7680*/  IMAD.U32 R6, RZ, RZ, UR6 ;  /* 0x00000006ff067e24 */ /* 0x000fe2000f8e00ff */
[----:B-----5:R-:W-:Y:S01]  /*7690*/  MOV R11, UR5 ;  /* 0x00000005000b7c02 */ /* 0x020fe20008000f00 */
[----:B------:R-:W-:Y:S02]  /*76a0*/  IMAD.U32 R10, RZ, RZ, UR4 ;  /* 0x00000004ff0a7e24 */ /* 0x000fe4000f8e00ff */
[----:B------:R-:W-:Y:S07]  /*76b0*/  LEPC R20, `(.L_x_103) ;  /* 0x000000001014794e */ /* 0x000fee0000000000 */
[----:B-1--4-:R-:W-:Y:S05]  /*76c0*/  CALL.ABS.NOINC R2 ;  /* 0x0000000002007343 */ /* 0x012fea0003c00000 */
.L_x_103:
[----:B------:R-:W-:Y:S01]  /*76d0*/  ISETP.NE.AND P0, PT, R188, RZ, PT ;  /* 0x000000ffbc00720c */ /* 0x000fe20003f05270 */
[----:B------:R-:W-:Y:S05]  /*76e0*/  WARPSYNC.ALL ;  /* 0x0000000000007948 */ /* 0x000fea0003800000 */
[----:B------:R-:W-:Y:S01]  /*76f0*/  R2UR UR4, R80 ;  /* 0x00000000500472ca */ /* 0x000fe200000e0000 */
[----:B------:R-:W-:Y:S01]  /*7700*/  BSSY.RECONVERGENT B0, `(.L_x_104) ;  /* 0x000011e000007945 */ /* 0x000fe20003800200 */
[----:B------:R-:W-:Y:S02]  /*7710*/  F2FP.F16.E4M3.UNPACK_B R11, R149 ;  /* 0x00000095ff0b723e */ /* 0x000fe400020006ff */
[----:B------:R-:W-:Y:S02]  /*7720*/  F2FP.F16.E4M3.UNPACK_B R10, R150 ;  /* 0x00000096ff0a723e */ /* 0x000fe400020006ff */
[----:B------:R-:W-:Y:S01]  /*7730*/  F2FP.F16.E4M3.UNPACK_B R9, R151 ;  /* 0x00000097ff09723e */ /* 0x000fe200020006ff */
[--C-:B------:R-:W-:Y:S01]  /*7740*/  HADD2.F32 R83, -RZ, R11.reuse.H0_H0 ;  /* 0x2000000bff537230 */ /* 0x100fe20000004100 */
[----:B------:R-:W-:Y:S01]  /*7750*/  F2FP.F16.E4M3.UNPACK_B R8, R152 ;  /* 0x00000098ff08723e */ /* 0x000fe200020006ff */
[----:B------:R-:W-:Y:S01]  /*7760*/  HADD2.F32 R84, -RZ, R11.H1_H1 ;  /* 0x3000000bff547230 */ /* 0x000fe20000004100 */
[----:B------:R-:W-:Y:S01]  /*7770*/  F2FP.F16.E4M3.UNPACK_B R7, R153 ;  /* 0x00000099ff07723e */ /* 0x000fe200020006ff */
[--C-:B------:R-:W-:Y:S01]  /*7780*/  HADD2.F32 R87, -RZ, R10.reuse.H0_H0 ;  /* 0x2000000aff577230 */ /* 0x100fe20000004100 */
[----:B------:R-:W-:Y:S01]  /*7790*/  F2FP.F16.E4M3.UNPACK_B R6, R154 ;  /* 0x0000009aff06723e */ /* 0x000fe200020006ff */
[----:B------:R-:W-:Y:S01]  /*77a0*/  HADD2.F32 R88, -RZ, R10.H1_H1 ;  /* 0x3000000aff587230 */ /* 0x000fe20000004100 */
[----:B------:R-:W-:Y:S01]  /*77b0*/  F2FP.F16.E4M3.UNPACK_B R5, R155 ;  /* 0x0000009bff05723e */ /* 0x000fe200020006ff */
[--C-:B------:R-:W-:Y:S01]  /*77c0*/  HADD2.F32 R91, -RZ, R9.reuse.H0_H0 ;  /* 0x20000009ff5b7230 */ /* 0x100fe20000004100 */
[----:B-1----:R-:W-:Y:S01]  /*77d0*/  F2FP.F16.E4M3.UNPACK_B R4, R156 ;  /* 0x0000009cff04723e */ /* 0x002fe200020006ff */
[----:B------:R-:W-:Y:S01]  /*77e0*/  HADD2.F32 R92, -RZ, R9.H1_H1 ;  /* 0x30000009ff5c7230 */ /* 0x000fe20000004100 */
[-C--:B------:R-:W-:Y:S01]  /*77f0*/  F2FP.F16.E4M3.UNPACK_B R2, R148.reuse ;  /* 0x00000094ff02723e */ /* 0x080fe200020006ff */
[--C-:B------:R-:W-:Y:S01]  /*7800*/  HADD2.F32 R95, -RZ, R8.reuse.H0_H0 ;  /* 0x20000008ff5f7230 */ /* 0x100fe20000004100 */
[----:B------:R-:W-:Y:S01]  /*7810*/  F2FP.F16.E4M3.UNPACK_B R148, R148.H1 ;  /* 0x00000094ff94723e */ /* 0x000fe200030006ff */
[----:B------:R-:W-:Y:S01]  /*7820*/  HADD2.F32 R97, -RZ, R8.H1_H1 ;  /* 0x30000008ff617230 */ /* 0x000fe20000004100 */
[----:B------:R-:W-:Y:S01]  /*7830*/  F2FP.F16.E4M3.UNPACK_B R149, R149.H1 ;  /* 0x00000095ff95723e */ /* 0x000fe200030006ff */
[--C-:B------:R-:W-:Y:S01]  /*7840*/  HADD2.F32 R98, -RZ, R7.reuse.H0_H0 ;  /* 0x20000007ff627230 */ /* 0x100fe20000004100 */
[----:B------:R-:W-:Y:S01]  /*7850*/  F2FP.F16.E4M3.UNPACK_B R150, R150.H1 ;  /* 0x00000096ff96723e */ /* 0x000fe200030006ff */
[----:B------:R-:W-:Y:S01]  /*7860*/  HADD2.F32 R101, -RZ, R7.H1_H1 ;  /* 0x30000007ff657230 */ /* 0x000fe20000004100 */
[----:B------:R-:W-:Y:S01]  /*7870*/  F2FP.F16.E4M3.UNPACK_B R151, R151.H1 ;  /* 0x00000097ff97723e */ /* 0x000fe200030006ff */
[--C-:B------:R-:W-:Y:S01]  /*7880*/  HADD2.F32 R102, -RZ, R6.reuse.H0_H0 ;  /* 0x20000006ff667230 */ /* 0x100fe20000004100 */
[----:B------:R-:W-:Y:S01]  /*7890*/  F2FP.F16.E4M3.UNPACK_B R138, R163 ;  /* 0x000000a3ff8a723e */ /* 0x000fe200020006ff */
[----:B------:R-:W-:Y:S01]  /*78a0*/  HADD2.F32 R105, -RZ, R6.H1_H1 ;  /* 0x30000006ff697230 */ /* 0x000fe20000004100 */
[----:B------:R-:W-:Y:S01]  /*78b0*/  R2UR UR5, R206 ;  /* 0x00000000ce0572ca */ /* 0x000fe200000e0000 */
        /* <DEDUP_REMOVED lines=8> */
[----:B------:R-:W1:Y:S01]  /*7940*/  LDTM.x64 R4, tmem[UR4+0x40] ;  /* 0x00004004000479ee */ /* 0x000e620008340000 */
[--C-:B------:R-:W-:Y:S01]  /*7950*/  HADD2.F32 R0, -RZ, R2.reuse.H0_H0 ;  /* 0x20000002ff007230 */ /* 0x100fe20000004100 */
[----:B------:R-:W-:Y:S01]  /*7960*/  NOP ;  /* 0x0000000000007918 */ /* 0x000fe20000000000 */
[----:B------:R-:W-:Y:S01]  /*7970*/  HADD2.F32 R2, -RZ, R2.H1_H1 ;  /* 0x30000002ff027230 */ /* 0x000fe20000004100 */
[----:B------:R-:W-:Y:S01]  /*7980*/  UIADD3 UR5, UPT, UPT, UR5, 0x110, URZ ;  /* 0x0000011005057890 */ /* 0x000fe2000fffe0ff */
[--C-:B------:R-:W-:Y:S01]  /*7990*/  HADD2.F32 R86, -RZ, R149.reuse.H1_H1 ;  /* 0x30000095ff567230 */ /* 0x100fe20000004100 */
[----:B------:R-:W-:Y:S01]  /*79a0*/  F2FP.F16.E4M3.UNPACK_B R132, R161 ;  /* 0x000000a1ff84723e */ /* 0x000fe200020006ff */
[--C-:B------:R-:W-:Y:S01]  /*79b0*/  HADD2.F32 R114, -RZ, R116.reuse.H0_H0 ;  /* 0x20000074ff727230 */ /* 0x100fe20000004100 */
[----:B------:R-:W-:Y:S01]  /*79c0*/  UPRMT UR5, UR45, 0x654, UR5 ;  /* 0x000006542d057896 */ /* 0x000fe20008000005 */
[----:B------:R-:W-:Y:S01]  /*79d0*/  HADD2.F32 R117, -RZ, R116.H1_H1 ;  /* 0x30000074ff757230 */ /* 0x000fe20000004100 */
[----:B------:R-:W-:Y:S01]  /*79e0*/  F2FP.F16.E4M3.UNPACK_B R136, R162 ;  /* 0x000000a2ff88723e */ /* 0x000fe200020006ff */
[--C-:B------:R-:W-:Y:S01]  /*79f0*/  HADD2.F32 R118, -RZ, R120.reuse.H0_H0 ;  /* 0x20000078ff767230 */ /* 0x100fe20000004100 */
[----:B------:R-:W-:Y:S01]  /*7a00*/  F2FP.F16.E4M3.UNPACK_B R152, R152.H1 ;  /* 0x00000098ff98723e */ /* 0x000fe200030006ff */
[----:B------:R-:W-:Y:S01]  /*7a10*/  HADD2.F32 R121, -RZ, R120.H1_H1 ;  /* 0x30000078ff797230 */ /* 0x000fe20000004100 */
[----:B------:R-:W-:Y:S01]  /*7a20*/  F2FP.F16.E4M3.UNPACK_B R153, R153.H1 ;  /* 0x00000099ff99723e */ /* 0x000fe200030006ff */
[--C-:B------:R-:W-:Y:S01]  /*7a30*/  HADD2.F32 R122, -RZ, R124.reuse.H0_H0 ;  /* 0x2000007cff7a7230 */ /* 0x100fe20000004100 */
[----:B------:R-:W-:Y:S01]  /*7a40*/  F2FP.F16.E4M3.UNPACK_B R154, R154.H1 ;  /* 0x0000009aff9a723e */ /* 0x000fe200030006ff */
[----:B-1----:R-:W-:Y:S01]  /*7a50*/  SYNCS.ARRIVE.TRANS64.RED.A1T0 RZ, [UR5], RZ ;  /* 0x000000ffffff79a7 */ /* 0x002fe20008100405 */
[----:B------:R-:W-:Y:S01]  /*7a60*/  HADD2.F32 R125, -RZ, R124.H1_H1 ;  /* 0x3000007cff7d7230 */ /* 0x000fe20000004100 */
[----:B------:R-:W-:Y:S01]  /*7a70*/  F2FP.F16.E4M3.UNPACK_B R155, R155.H1 ;  /* 0x0000009bff9b723e */ /* 0x000fe200030006ff */
[--C-:B------:R-:W-:Y:S01]  /*7a80*/  HADD2.F32 R126, -RZ, R128.reuse.H0_H0 ;  /* 0x20000080ff7e7230 */ /* 0x100fe20000004100 */
[----:B------:R-:W-:Y:S01]  /*7a90*/  F2FP.F16.E4M3.UNPACK_B R156, R156.H1 ;  /* 0x0000009cff9c723e */ /* 0x000fe200030006ff */
[----:B------:R-:W-:Y:S01]  /*7aa0*/  HADD2.F32 R129, -RZ, R128.H1_H1 ;  /* 0x30000080ff817230 */ /* 0x000fe20000004100 */
[----:B------:R-:W-:Y:S01]  /*7ab0*/  F2FP.F16.E4M3.UNPACK_B R157, R157.H1 ;  /* 0x0000009dff9d723e */ /* 0x000fe200030006ff */
[C---:B------:R-:W-:Y:S01]  /*7ac0*/  FMUL R4, R79.reuse, R4 ;  /* 0x000000044f047220 */ /* 0x040fe20000400000 */
[C---:B------:R-:W-:Y:S01]  /*7ad0*/  FMUL R5, R79.reuse, R5 ;  /* 0x000000054f057220 */ /* 0x040fe20000400000 */
[----:B------:R-:W-:Y:S02]  /*7ae0*/  HADD2.F32 R3, -RZ, R148.H0_H0 ;  /* 0x20000094ff037230 */ /* 0x000fe40000004100 */
        /* <DEDUP_REMOVED lines=11> */
[----:B------:R-:W-:Y:S02]  /*7ba0*/  HADD2.F32 R130, -RZ, R132.H0_H0 ;  /* 0x20000084ff827230 */ /* 0x000fe40000004100 */
[C---:B------:R-:W-:Y:S01]  /*7bb0*/  FMUL R6, R79.reuse, R6 ;  /* 0x000000064f067220 */ /* 0x040fe20000400000 */
[----:B------:R-:W-:Y:S02]  /*7bc0*/  HADD2.F32 R82, -RZ, R148.H1_H1 ;  /* 0x30000094ff527230 */ /* 0x000fe40000004100 */
[----:B------:R-:W-:Y:S01]  /*7bd0*/  FMUL R7, R79, R7 ;  /* 0x000000074f077220 */ /* 0x000fe20000400000 */
[----:B------:R-:W-:Y:S02]  /*7be0*/  HADD2.F32 R85, -RZ, R149.H0_H0 ;  /* 0x20000095ff557230 */ /* 0x000fe40000004100 */
[C---:B------:R-:W-:Y:S01]  /*7bf0*/  FFMA R6, R81.reuse, R3, R6 ;  /* 0x0000000351067223 */ /* 0x040fe20000000006 */
[----:B------:R-:W-:Y:S02]  /*7c00*/  HADD2.F32 R133, -RZ, R132.H1_H1 ;  /* 0x30000084ff857230 */ /* 0x000fe40000004100 */
[C---:B------:R-:W-:Y:S01]  /*7c10*/  FFMA R7, R81.reuse, R82, R7 ;  /* 0x0000005251077223 */ /* 0x040fe20000000007 */
[C---:B------:R-:W-:Y:S01]  /*7c20*/  FFMA R8, R81.reuse, R83, R8 ;  /* 0x0000005351087223 */ /* 0x040fe20000000008 */
[----:B------:R-:W-:Y:S01]  /*7c30*/  FFMA R9, R81, R84, R9 ;  /* 0x0000005451097223 */ /* 0x000fe20000000009 */
[--C-:B------:R-:W-:Y:S02]  /*7c40*/  HADD2.F32 R82, -RZ, R138.reuse.H0_H0 ;  /* 0x2000008aff527230 */ /* 0x100fe40000004100 */
[C---:B------:R-:W-:Y:S01]  /*7c50*/  FMUL R10, R79.reuse, R10 ;  /* 0x0000000a4f0a7220 */ /* 0x040fe20000400000 */
[----:B------:R-:W-:Y:S02]  /*7c60*/  HADD2.F32 R83, -RZ, R138.H1_H1 ;  /* 0x3000008aff537230 */ /* 0x000fe40000004100 */
[----:B------:R-:W-:Y:S01]  /*7c70*/  FMUL R11, R79, R11 ;  /* 0x0000000b4f0b7220 */ /* 0x000fe20000400000 */
[----:B------:R-:W-:Y:S02]  /*7c80*/  HADD2.F32 R89, -RZ, R150.H0_H0 ;  /* 0x20000096ff597230 */ /* 0x000fe40000004100 */
[C---:B------:R-:W-:Y:S01]  /*7c90*/  FFMA R10, R81.reuse, R85, R10 ;  /* 0x00000055510a7223 */ /* 0x040fe2000000000a */
[--C-:B------:R-:W-:Y:S02]  /*7ca0*/  HADD2.F32 R134, -RZ, R136.reuse.H0_H0 ;  /* 0x20000088ff867230 */ /* 0x100fe40000004100 */
[C---:B------:R-:W-:Y:S01]  /*7cb0*/  FFMA R11, R81.reuse, R86, R11 ;  /* 0x00000056510b7223 */ /* 0x040fe2000000000b */
[C---:B------:R-:W-:Y:S01]  /*7cc0*/  FFMA R12, R81.reuse, R87, R12 ;  /* 0x00000057510c7223 */ /* 0x040fe2000000000c */
[----:B------:R-:W-:Y:S01]  /*7cd0*/  FFMA R13, R81, R88, R13 ;  /* 0x00000058510d7223 */ /* 0x000fe2000000000d */
[----:B------:R-:W-:Y:S01]  /*7ce0*/  F2FP.SATFINITE.E4M3.F32.PACK_AB_MERGE_C R86, R7, R6, RZ ;  /* 0x000000060756723e */ /* 0x000fe200048070ff */
[----:B------:R-:W-:Y:S01]  /*7cf0*/  FMUL R7, R79, R24 ;  /* 0x000000184f077220 */ /* 0x000fe20000400000 */
[----:B------:R-:W-:Y:S01]  /*7d00*/  F2FP.SATFINITE.E4M3.F32.PACK_AB_MERGE_C R138, R11, R10, RZ ;  /* 0x0000000a0b8a723e */ /* 0x000fe200048070ff */
[C---:B------:R-:W-:Y:S01]  /*7d10*/  FMUL R10, R79.reuse, R25 ;  /* 0x000000194f0a7220 */ /* 0x040fe20000400000 */
[C---:B------:R-:W-:Y:S01]  /*7d20*/  FMUL R25, R79.reuse, R32 ;  /* 0x000000204f197220 */ /* 0x040fe20000400000 */
[----:B------:R-:W-:Y:S02]  /*7d30*/  HADD2.F32 R137, -RZ, R136.H1_H1 ;  /* 0x30000088ff897230 */ /* 0x000fe40000004100 */
[C---:B------:R-:W-:Y:S01]  /*7d40*/  FMUL R14, R79.reuse, R14 ;  /* 0x0000000e4f0e7220 */ /* 0x040fe20000400000 */
[----:B------:R-:W-:Y:S02]  /*7d50*/  HADD2.F32 R90, -RZ, R150.H1_H1 ;  /* 0x30000096ff5a7230 */ /* 0x000fe40000004100 */
[----:B------:R-:W-:Y:S01]  /*7d60*/  FMUL R15, R79, R15 ;  /* 0x0000000f4f0f7220 */ /* 0x000fe20000400000 */
[--C-:B------:R-:W-:Y:S02]  /*7d70*/  HADD2.F32 R93, -RZ, R151.reuse.H0_H0 ;  /* 0x20000097ff5d7230 */ /* 0x100fe40000004100 */
[C---:B------:R-:W-:Y:S01]  /*7d80*/  FFMA R14, R81.reuse, R89, R14 ;  /* 0x00000059510e7223 */ /* 0x040fe2000000000e */
[----:B------:R-:W-:Y:S02]  /*7d90*/  HADD2.F32 R94, -RZ, R151.H1_H1 ;  /* 0x30000097ff5e7230 */ /* 0x000fe40000004100 */
[C---:B------:R-:W-:Y:S01]  /*7da0*/  FFMA R15, R81.reuse, R90, R15 ;  /* 0x0000005a510f7223 */ /* 0x040fe2000000000f */
[C---:B------:R-:W-:Y:S01]  /*7db0*/  FFMA R16, R81.reuse, R91, R16 ;  /* 0x0000005b51107223 */ /* 0x040fe20000000010 */
[----:B------:R-:W-:Y:S01]  /*7dc0*/  FFMA R17, R81, R92, R17 ;  /* 0x0000005c51117223 */ /* 0x000fe20000000011 */
[C---:B------:R-:W-:Y:S01]  /*7dd0*/  FMUL R18, R79.reuse, R18 ;  /* 0x000000124f127220 */ /* 0x040fe20000400000 */
[----:B------:R-:W-:Y:S01]  /*7de0*/  FMUL R19, R79, R19 ;  /* 0x000000134f137220 */ /* 0x000fe20000400000 */
[--C-:B------:R-:W-:Y:S01]  /*7df0*/  HADD2.F32 R96, -RZ, R152.reuse.H0_H0 ;  /* 0x20000098ff607230 */ /* 0x100fe20000004100 */
[----:B------:R-:W-:Y:S01]  /*7e00*/  F2FP.SATFINITE.E4M3.F32.PACK_AB_MERGE_C R14, R15, R14, RZ ;  /* 0x0000000e0f0e723e */ /* 0x000fe200048070ff */
[C---:B------:R-:W-:Y:S01]  /*7e10*/  FFMA R18, R81.reuse, R93, R18 ;  /* 0x0000005d51127223 */ /* 0x040fe20000000012 */
[C---:B------:R-:W-:Y:S01]  /*7e20*/  FFMA R19, R81.reuse, R94, R19 ;  /* 0x0000005e51137223 */ /* 0x040fe20000000013 */
[C---:B------:R-:W-:Y:S01]  /*7e30*/  FFMA R0, R81.reuse, R95, R0 ;  /* 0x0000005f51007223 */ /* 0x040fe20000000000 */
[----:B------:R-:W-:Y:S01]  /*7e40*/  FFMA R2, R81, R97, R2 ;  /* 0x0000006151027223 */ /* 0x000fe20000000002 */
[----:B------:R-:W-:Y:S02]  /*7e50*/  HADD2.F32 R99, -RZ, R152.H1_H1 ;  /* 0x30000098ff637230 */ /* 0x000fe40000004100 */
[----:B------:R-:W-:Y:S01]  /*7e60*/  FMUL R3, R79, R22 ;  /* 0x000000164f037220 */ /* 0x000fe20000400000 */
[----:B------:R-:W-:Y:S01]  /*7e70*/  F2FP.SATFINITE.E4M3.F32.PACK_AB_MERGE_C R18, R19, R18, RZ ;  /* 0x000000121312723e */ /* 0x000fe200048070ff */
[C---:B------:R-:W-:Y:S01]  /*7e80*/  FMUL R22, R79.reuse, R29 ;  /* 0x0000001d4f167220 */ /* 0x040fe20000400000 */
[----:B------:R-:W-:Y:S01]  /*7e90*/  FMUL R29, R79, R36 ;  /* 0x000000244f1d7220 */ /* 0x000fe20000400000 */
[----:B------:R-:W-:Y:S01]  /*7ea0*/  FFMA R3, R81, R96, R3 ;  /* 0x0000006051037223 */ /* 0x000fe20000000003 */
[C---:B------:R-:W-:Y:S01]  /*7eb0*/  FMUL R6, R79.reuse, R23 ;  /* 0x000000174f067220 */ /* 0x040fe20000400000 */
[--C-:B------:R-:W-:Y:S02]  /*7ec0*/  HADD2.F32 R100, -RZ, R153.reuse.H0_H0 ;  /* 0x20000099ff647230 */ /* 0x100fe40000004100 */
[----:B------:R-:W-:Y:S01]  /*7ed0*/  FMUL R11, R79, R26 ;  /* 0x0000001a4f0b7220 */ /* 0x000fe20000400000 */
[----:B------:R-:W-:Y:S02]  /*7ee0*/  HADD2.F32 R103, -RZ, R153.H1_H1 ;  /* 0x30000099ff677230 */ /* 0x000fe40000004100 */
[C---:B------:R-:W-:Y:S01]  /*7ef0*/  FFMA R6, R81.reuse, R99, R6 ;  /* 0x0000006351067223 */ /* 0x040fe20000000006 */
[C---:B------:R-:W-:Y:S01]  /*7f00*/  FFMA R7, R81.reuse, R98, R7 ;  /* 0x0000006251077223 */ /* 0x040fe20000000007 */
[C---:B------:R-:W-:Y:S01]  /*7f10*/  FFMA R10, R81.reuse, R101, R10 ;  /* 0x00000065510a7223 */ /* 0x040fe2000000000a */
[----:B------:R-:W-:Y:S01]  /*7f20*/  FFMA R11, R81, R100, R11 ;  /* 0x00000064510b7223 */ /* 0x000fe2000000000b */
[C---:B------:R-:W-:Y:S01]  /*7f30*/  FMUL R26, R79.reuse, R33 ;  /* 0x000000214f1a7220 */ /* 0x040fe20000400000 */
[----:B------:R-:W-:Y:S01]  /*7f40*/  F2FP.SATFINITE.E4M3.F32.PACK_AB_MERGE_C R3, R6, R3, RZ ;  /* 0x000000030603723e */ /* 0x000fe200048070ff */
[C---:B------:R-:W-:Y:S01]  /*7f50*/  FMUL R33, R79.reuse, R40 ;  /* 0x000000284f217220 */ /* 0x040fe20000400000 */
        /* <DEDUP_REMOVED lines=9> */
[C---:B------:R-:W-:Y:S01]  /*7ff0*/  FMUL R37, R79.reuse, R44 ;  /* 0x0000002c4f257220 */ /* 0x040fe20000400000 */
[C---:B------:R-:W-:Y:S01]  /*8000*/  FMUL R24, R79.reuse, R31 ;  /* 0x0000001f4f187220 */ /* 0x040fe20000400000 */
[----:B------:R-:W-:Y:S01]  /*8010*/  F2FP.F16.E4M3.UNPACK_B R158, R158.H1 ;  /* 0x0000009eff9e723e */ /* 0x000fe200030006ff */
[--C-:B------:R-:W-:Y:S02]  /*8020*/  HADD2.F32 R108, -RZ, R155.reuse.H0_H0 ;  /* 0x2000009bff6c7230 */ /* 0x100fe40000004100 */
[----:B------:R-:W-:Y:S01]  /*8030*/  FMUL R27, R79, R34 ;  /* 0x000000224f1b7220 */ /* 0x000fe20000400000 */
[----:B------:R-:W-:Y:S02]  /*8040*/  HADD2.F32 R111, -RZ, R155.H1_H1 ;  /* 0x3000009bff6f7230 */ /* 0x000fe40000004100 */
[C---:B------:R-:W-:Y:S01]  /*8050*/  FFMA R24, R81.reuse, R107, R24 ;  /* 0x0000006b51187223 */ /* 0x040fe20000000018 */
[----:B------:R-:W-:Y:S01]  /*8060*/  F2FP.F16.E4M3.UNPACK_B R159, R159.H1 ;  /* 0x0000009fff9f723e */ /* 0x000fe200030006ff */
[C---:B------:R-:W-:Y:S01]  /*8070*/  FFMA R25, R81.reuse, R106, R25 ;  /* 0x0000006a51197223 */ /* 0x040fe20000000019 */
[C---:B------:R-:W-:Y:S01]  /*8080*/  FFMA R26, R81.reuse, R109, R26 ;  /* 0x0000006d511a7223 */ /* 0x040fe2000000001a */
[----:B------:R-:W-:Y:S01]  /*8090*/  F2FP.F16.E4M3.UNPACK_B R160, R160.H1 ;  /* 0x000000a0ffa0723e */ /* 0x000fe200030006ff */
[----:B------:R-:W-:Y:S01]  /*80a0*/  FFMA R27, R81, R108, R27 ;  /* 0x0000006c511b7223 */ /* 0x000fe2000000001b */
[----:B------:R-:W-:Y:S01]  /*80b0*/  F2FP.SATFINITE.E4M3.F32.PACK_AB_MERGE_C R6, R24, R23, RZ ;  /* 0x000000171806723e */ /* 0x000fe200048070ff */
[C---:B------:R-:W-:Y:S01]  /*80c0*/  FMUL R34, R79.reuse, R41 ;  /* 0x000000294f227220 */ /* 0x040fe20000400000 */
[C---:B------:R-:W-:Y:S01]  /*80d0*/  FMUL R41, R79.reuse, R48 ;  /* 0x000000304f297220 */ /* 0x040fe20000400000 */
[----:B------:R-:W-:Y:S01]  /*80e0*/  FMUL R28, R79, R35 ;  /* 0x000000234f1c7220 */ /* 0x000fe20000400000 */
[----:B------:R-:W-:Y:S01]  /*80f0*/  F2FP.F16.E4M3.UNPACK_B R161, R161.H1 ;  /* 0x000000a1ffa1723e */ /* 0x000fe200030006ff */
[--C-:B------:R-:W-:Y:S01]  /*8100*/  HADD2.F32 R112, -RZ, R156.reuse.H0_H0 ;  /* 0x2000009cff707230 */ /* 0x100fe20000004100 */
[----:B------:R-:W-:Y:S01]  /*8110*/  F2FP.SATFINITE.E4M3.F32.PACK_AB_MERGE_C R6, R22, R21, R6 ;  /* 0x000000151606723e */ /* 0x000fe20004807006 */
[C---:B------:R-:W-:Y:S01]  /*8120*/  FFMA R28, R81.reuse, R111, R28 ;  /* 0x0000006f511c7223 */ /* 0x040fe2000000001c */
[C---:B------:R-:W-:Y:S01]  /*8130*/  FFMA R29, R81.reuse, R110, R29 ;  /* 0x0000006e511d7223 */ /* 0x040fe2000000001d */
[----:B------:R-:W-:Y:S01]  /*8140*/  FFMA R30, R81, R113, R30 ;  /* 0x00000071511e7223 */ /* 0x000fe2000000001e */
[----:B------:R-:W-:Y:S02]  /*8150*/  HADD2.F32 R115, -RZ, R156.H1_H1 ;  /* 0x3000009cff737230 */ /* 0x000fe40000004100 */
[C---:B------:R-:W-:Y:S01]  /*8160*/  FMUL R31, R79.reuse, R38 ;  /* 0x000000264f1f7220 */ /* 0x040fe20000400000 */
[----:B------:R-:W-:Y:S01]  /*8170*/  F2FP.F16.E4M3.UNPACK_B R162, R162.H1 ;  /* 0x000000a2ffa2723e */ /* 0x000fe200030006ff */
[C---:B------:R-:W-:Y:S01]  /*8180*/  FMUL R38, R79.reuse, R45 ;  /* 0x0000002d4f267220 */ /* 0x040fe20000400000 */
[----:B------:R-:W-:Y:S01]  /*8190*/  FMUL R45, R79, R52 ;  /* 0x000000344f2d7220 */ /* 0x000fe20000400000 */
[----:B------:R-:W-:Y:S01]  /*81a0*/  F2FP.F16.E4M3.UNPACK_B R163, R163.H1 ;  /* 0x000000a3ffa3723e */ /* 0x000fe200030006ff */
[----:B------:R-:W-:Y:S01]  /*81b0*/  FFMA R31, R81, R112, R31 ;  /* 0x00000070511f7223 */ /* 0x000fe2000000001f */
[C---:B------:R-:W-:Y:S01]  /*81c0*/  FMUL R52, R79.reuse, R59 ;  /* 0x0000003b4f347220 */ /* 0x040fe20000400000 */
[----:B------:R-:W-:Y:S01]  /*81d0*/  IADD3 R76, PT, PT, R76, 0x1, RZ ;  /* 0x000000014c4c7810 */ /* 0x000fe20007ffe0ff */
[----:B------:R-:W-:Y:S01]  /*81e0*/  FMUL R59, R79, R66 ;  /* 0x000000424f3b7220 */ /* 0x000fe20000400000 */
[----:B------:R-:W-:Y:S01]  /*81f0*/  F2FP.SATFINITE.E4M3.F32.PACK_AB_MERGE_C R66, R13, R12, R14 ;  /* 0x0000000c0d42723e */ /* 0x000fe2000480700e */
[C---:B------:R-:W-:Y:S01]  /*8200*/  FMUL R32, R79.reuse, R39 ;  /* 0x000000274f207220 */ /* 0x040fe20000400000 */
[--C-:B------:R-:W-:Y:S02]  /*8210*/  HADD2.F32 R116, -RZ, R157.reuse.H0_H0 ;  /* 0x2000009dff747230 */ /* 0x100fe40000004100 */
[----:B------:R-:W-:Y:S01]  /*8220*/  FMUL R35, R79, R42 ;  /* 0x0000002a4f237220 */ /* 0x000fe20000400000 */
[----:B------:R-:W-:Y:S02]  /*8230*/  HADD2.F32 R119, -RZ, R157.H1_H1 ;  /* 0x3000009dff777230 */ /* 0x000fe40000004100 */
[----:B------:R-:W-:Y:S01]  /*8240*/  FFMA R32, R81, R115, R32 ;  /* 0x0000007351207223 */ /* 0x000fe20000000020 */
[----:B------:R-:W-:Y:S01]  /*8250*/  FMUL R36, R79, R43 ;  /* 0x0000002b4f247220 */ /* 0x000fe20000400000 */
[C---:B------:R-:W-:Y:S01]  /*8260*/  FFMA R33, R81.reuse, R114, R33 ;  /* 0x0000007251217223 */ /* 0x040fe20000000021 */
[C---:B------:R-:W-:Y:S01]  /*8270*/  FFMA R34, R81.reuse, R117, R34 ;  /* 0x0000007551227223 */ /* 0x040fe20000000022 */
[--C-:B------:R-:W-:Y:S01]  /*8280*/  HADD2.F32 R120, -RZ, R158.reuse.H0_H0 ;  /* 0x2000009eff787230 */ /* 0x100fe20000004100 */
[----:B------:R-:W-:Y:S01]  /*8290*/  F2FP.SATFINITE.E4M3.F32.PACK_AB_MERGE_C R32, R32, R31, RZ ;  /* 0x0000001f2020723e */ /* 0x000fe200048070ff */
[----:B------:R-:W-:Y:S01]  /*82a0*/  FFMA R35, R81, R116, R35 ;  /* 0x0000007451237223 */ /* 0x000fe20000000023 */
[----:B------:R-:W-:Y:S02]  /*82b0*/  HADD2.F32 R123, -RZ, R158.H1_H1 ;  /* 0x3000009eff7b7230 */ /* 0x000fe40000004100 */
[----:B------:R-:W-:Y:S01]  /*82c0*/  FMUL R39, R79, R46 ;  /* 0x0000002e4f277220 */ /* 0x000fe20000400000 */
[----:B------:R-:W-:Y:S01]  /*82d0*/  F2FP.SATFINITE.E4M3.F32.PACK_AB_MERGE_C R32, R30, R29, R32 ;  /* 0x0000001d1e20723e */ /* 0x000fe20004807020 */
[----:B------:R-:W-:Y:S01]  /*82e0*/  FFMA R36, R81, R119, R36 ;  /* 0x0000007751247223 */ /* 0x000fe20000000024 */
[----:B------:R-:W-:Y:S01]  /*82f0*/  FMUL R40, R79, R47 ;  /* 0x0000002f4f287220 */ /* 0x000fe20000400000 */
[C---:B------:R-:W-:Y:S01]  /*8300*/  FFMA R37, R81.reuse, R118, R37 ;  /* 0x0000007651257223 */ /* 0x040fe20000000025 */
[----:B------:R-:W-:Y:S01]  /*8310*/  FFMA R38, R81, R121, R38 ;  /* 0x0000007951267223 */ /* 0x000fe20000000026 */
[----:B------:R-:W-:Y:S01]  /*8320*/  FMUL R42, R79, R49 ;  /* 0x000000314f2a7220 */ /* 0x000fe20000400000 */
[--C-:B------:R-:W-:Y:S02]  /*8330*/  HADD2.F32 R124, -RZ, R159.reuse.H0_H0 ;  /* 0x2000009fff7c7230 */ /* 0x100fe40000004100 */
[----:B------:R-:W-:Y:S01]  /*8340*/  FFMA R39, R81, R120, R39 ;  /* 0x0000007851277223 */ /* 0x000fe20000000027 */
[----:B------:R-:W-:Y:S02]  /*8350*/  HADD2.F32 R127, -RZ, R159.H1_H1 ;  /* 0x3000009fff7f7230 */ /* 0x000fe40000004100 */
[----:B------:R-:W-:Y:S01]  /*8360*/  FMUL R43, R79, R50 ;  /* 0x000000324f2b7220 */ /* 0x000fe20000400000 */
[----:B------:R-:W-:Y:S01]  /*8370*/  FFMA R40, R81, R123, R40 ;  /* 0x0000007b51287223 */ /* 0x000fe20000000028 */
[----:B------:R-:W-:Y:S01]  /*8380*/  FMUL R44, R79, R51 ;  /* 0x000000334f2c7220 */ /* 0x000fe20000400000 */
[----:B------:R-:W-:Y:S01]  /*8390*/  FFMA R41, R81, R122, R41 ;  /* 0x0000007a51297223 */ /* 0x000fe20000000029 */
[C---:B------:R-:W-:Y:S01]  /*83a0*/  FMUL R50, R79.reuse, R57 ;  /* 0x000000394f327220 */ /* 0x040fe20000400000 */
[----:B------:R-:W-:Y:S01]  /*83b0*/  FMUL R57, R79, R64 ;  /* 0x000000404f397220 */ /* 0x000fe20000400000 */
[----:B------:R-:W-:Y:S01]  /*83c0*/  FFMA R42, R81, R125, R42 ;  /* 0x0000007d512a7223 */ /* 0x000fe2000000002a */
[----:B------:R-:W-:Y:S01]  /*83d0*/  FMUL R46, R79, R53 ;  /* 0x000000354f2e7220 */ /* 0x000fe20000400000 */
[--C-:B------:R-:W-:Y:S01]  /*83e0*/  HADD2.F32 R128, -RZ, R160.reuse.H0_H0 ;  /* 0x200000a0ff807230 */ /* 0x100fe20000004100 */
[----:B------:R-:W-:Y:S01]  /*83f0*/  F2FP.SATFINITE.E4M3.F32.PACK_AB_MERGE_C R64, R5, R4, R86 ;  /* 0x000000040540723e */ /* 0x000fe20004807056 */
[C---:B------:R-:W-:Y:S01]  /*8400*/  FMUL R51, R79.reuse, R58 ;  /* 0x0000003a4f337220 */ /* 0x040fe20000400000 */
[----:B------:R-:W-:Y:S01]  /*8410*/  FMUL R53, R79, R60 ;  /* 0x0000003c4f357220 */ /* 0x000fe20000400000 */
[----:B------:R-:W-:Y:S01]  /*8420*/  FFMA R43, R81, R124, R43 ;  /* 0x0000007c512b7223 */ /* 0x000fe2000000002b */
[----:B------:R-:W-:Y:S02]  /*8430*/  HADD2.F32 R131, -RZ, R160.H1_H1 ;  /* 0x300000a0ff837230 */ /* 0x000fe40000004100 */
[C---:B------:R-:W-:Y:S01]  /*8440*/  FMUL R47, R79.reuse, R54 ;  /* 0x000000364f2f7220 */ /* 0x040fe20000400000 */
[C---:B------:R-:W-:Y:S01]  /*8450*/  FMUL R58, R79.reuse, R65 ;  /* 0x000000414f3a7220 */ /* 0x040fe20000400000 */
[----:B------:R-:W-:Y:S01]  /*8460*/  FMUL R60, R79, R67 ;  /* 0x000000434f3c7220 */ /* 0x000fe20000400000 */
[----:B------:R-:W-:Y:S01]  /*8470*/  F2FP.SATFINITE.E4M3.F32.PACK_AB_MERGE_C R5, R20, R11, RZ ;  /* 0x0000000b1405723e */ /* 0x000fe200048070ff */
[----:B------:R-:W-:Y:S01]  /*8480*/  FFMA R44, R81, R127, R44 ;  /* 0x0000007f512c7223 */ /* 0x000fe2000000002c */
[----:B------:R-:W-:Y:S01]  /*8490*/  FMUL R48, R79, R55 ;  /* 0x000000374f307220 */ /* 0x000fe20000400000 */
[----:B------:R-:W-:Y:S01]  /*84a0*/  F2FP.SATFINITE.E4M3.F32.PACK_AB_MERGE_C R65, R9, R8, R138 ;  /* 0x000000080941723e */ /* 0x000fe2000480708a */
[----:B------:R-:W-:Y:S01]  /*84b0*/  FFMA R45, R81, R126, R45 ;  /* 0x0000007e512d7223 */ /* 0x000fe2000000002d */
[----:B------:R-:W-:Y:S01]  /*84c0*/  F2FP.SATFINITE.E4M3.F32.PACK_AB_MERGE_C R67, R17, R16, R18 ;  /* 0x000000101143723e */ /* 0x000fe20004807012 */
[----:B------:R-:W-:Y:S01]  /*84d0*/  FMUL R49, R79, R56 ;  /* 0x000000384f317220 */ /* 0x000fe20000400000 */
[C---:B------:R-:W-:Y:S01]  /*84e0*/  FFMA R46, R81.reuse, R129, R46 ;  /* 0x00000081512e7223 */ /* 0x040fe2000000002e */
[--C-:B------:R-:W-:Y:S02]  /*84f0*/  HADD2.F32 R132, -RZ, R161.reuse.H0_H0 ;  /* 0x200000a1ff847230 */ /* 0x100fe40000004100 */
[C---:B------:R-:W-:Y:S01]  /*8500*/  FFMA R47, R81.reuse, R128, R47 ;  /* 0x00000080512f7223 */ /* 0x040fe2000000002f */
[----:B------:R1:W-:Y:S01]  /*8510*/  STS.128 [R185+UR51+0x6200], R64 ;  /* 0x00620040b9007988 */ /* 0x0003e20008000c33 */
[----:B------:R-:W-:Y:S01]  /*8520*/  HADD2.F32 R135, -RZ, R161.H1_H1 ;  /* 0x300000a1ff877230 */ /* 0x000fe20000004100 */
[----:B------:R-:W-:Y:S01]  /*8530*/  F2FP.SATFINITE.E4M3.F32.PACK_AB_MERGE_C R5, R10, R7, R5 ;  /* 0x000000070a05723e */ /* 0x000fe20004807005 */
[C---:B------:R-:W-:Y:S01]  /*8540*/  FFMA R48, R81.reuse, R131, R48 ;  /* 0x0000008351307223 */ /* 0x040fe20000000030 */
[----:B------:R-:W-:Y:S01]  /*8550*/  F2FP.SATFINITE.E4M3.F32.PACK_AB_MERGE_C R7, R28, R27, RZ ;  /* 0x0000001b1c07723e */ /* 0x000fe200048070ff */
        /* <DEDUP_REMOVED lines=9> */
[----:B------:R-:W-:Y:S01]  /*85f0*/  F2FP.SATFINITE.E4M3.F32.PACK_AB_MERGE_C R4, R2, R0, R3 ;  /* 0x000000000204723e */ /* 0x000fe20004807003 */
[C---:B------:R-:W-:Y:S01]  /*8600*/  FFMA R53, R81.reuse, R134, R53 ;  /* 0x0000008651357223 */ /* 0x040fe20000000035 */
[----:B------:R-:W-:Y:S01]  /*8610*/  F2FP.SATFINITE.E4M3.F32.PACK_AB_MERGE_C R7, R26, R25, R7 ;  /* 0x000000191a07723e */ /* 0x000fe20004807007 */
[C---:B------:R-:W-:Y:S01]  /*8620*/  FFMA R54, R81.reuse, R137, R54 ;  /* 0x0000008951367223 */ /* 0x040fe20000000036 */
[--C-:B------:R-:W-:Y:S02]  /*8630*/  HADD2.F32 R84, -RZ, R163.reuse.H0_H0 ;  /* 0x200000a3ff547230 */ /* 0x100fe40000004100 */
[C---:B------:R-:W-:Y:S01]  /*8640*/  FFMA R55, R81.reuse, R136, R55 ;  /* 0x0000008851377223 */ /* 0x040fe20000000037 */
[----:B------:R-:W-:Y:S01]  /*8650*/  HADD2.F32 R85, -RZ, R163.H1_H1 ;  /* 0x300000a3ff557230 */ /* 0x000fe20000004100 */
[----:B------:R1:W-:Y:S01]  /*8660*/  STS.128 [R199+0x6010], R4 ;  /* 0x00601004c7007388 */ /* 0x0003e20000000c00 */
[----:B------:R-:W-:Y:S01]  /*8670*/  F2FP.SATFINITE.E4M3.F32.PACK_AB_MERGE_C R35, R36, R35, RZ ;  /* 0x000000232423723e */ /* 0x000fe200048070ff */
[C---:B------:R-:W-:Y:S01]  /*8680*/  FFMA R56, R81.reuse, R139, R56 ;  /* 0x0000008b51387223 */ /* 0x040fe20000000038 */
[----:B------:R-:W-:Y:S01]  /*8690*/  F2FP.SATFINITE.E4M3.F32.PACK_AB_MERGE_C R39, R40, R39, RZ ;  /* 0x000000272827723e */ /* 0x000fe200048070ff */
[C---:B------:R-:W-:Y:S01]  /*86a0*/  FFMA R57, R81.reuse, R82, R57 ;  /* 0x0000005251397223 */ /* 0x040fe20000000039 */
[----:B------:R-:W-:Y:S01]  /*86b0*/  F2FP.SATFINITE.E4M3.F32.PACK_AB_MERGE_C R43, R44, R43, RZ ;  /* 0x0000002b2c2b723e */ /* 0x000fe200048070ff */
[C---:B------:R-:W-:Y:S01]  /*86c0*/  FFMA R58, R81.reuse, R83, R58 ;  /* 0x00000053513a7223 */ /* 0x040fe2000000003a */
[C---:B------:R-:W-:Y:S01]  /*86d0*/  FFMA R59, R81.reuse, R84, R59 ;  /* 0x00000054513b7223 */ /* 0x040fe2000000003b */
[----:B------:R-:W-:Y:S01]  /*86e0*/  F2FP.SATFINITE.E4M3.F32.PACK_AB_MERGE_C R33, R34, R33, R35 ;  /* 0x000000212221723e */ /* 0x000fe20004807023 */
        /* <DEDUP_REMOVED lines=11> */
[----:B------:R-:W-:Y:S05]  /*87a0*/  F2FP.SATFINITE.E4M3.F32.PACK_AB_MERGE_C R51, R58, R57, R59 ;  /* 0x000000393a33723e */ /* 0x000fea000480703b */
        /* <DEDUP_REMOVED lines=9> */
[----:B------:R-:W-:Y:S01]  /*8840*/  R2UR UR10, R198 ;  /* 0x00000000c60a72ca */ /* 0x000fe200000e0000 */
[----:B------:R-:W-:Y:S01]  /*8850*/  UIADD3 UR4, UP0, UPT, UR54, 0x680, URZ ;  /* 0x0000068036047890 */ /* 0x000fe2000ff1e0ff */
[----:B------:R-:W-:Y:S01]  /*8860*/  R2UR UR11, R196 ;  /* 0x00000000c40b72ca */ /* 0x000fe200000e0000 */
[----:B------:R-:W-:Y:S01]  /*8870*/  UIADD3 UR9, UPT, UPT, UR41, 0x40, URZ ;  /* 0x0000004029097890 */ /* 0x000fe2000fffe0ff */
[----:B------:R-:W-:Y:S01]  /*8880*/  R2UR UR12, R197 ;  /* 0x00000000c50c72ca */ /* 0x000fe200000e0000 */
[----:B------:R-:W-:Y:S02]  /*8890*/  UIADD3 UR8, UPT, UPT, UR51, 0x6200, URZ ;  /* 0x0000620033087890 */ /* 0x000fe4000fffe0ff */
[----:B------:R-:W-:Y:S10]  /*88a0*/  UIADD3.X UR5, UPT, UPT, URZ, UR55, URZ, UP0, !UPT ;  /* 0x00000037ff057290 */ /* 0x000ff400087fe4ff */
[----:B------:R2:W-:Y:S01]  /*88b0*/  UTMASTG.4D.IM2COL [UR8], [UR4] ;  /* 0x00000008040073b5 */ /* 0x0005e20008058000 */
[----:B------:R0:W-:Y:S01]  /*88c0*/  UTMACMDFLUSH ;  /* 0x00000000000079b7 */ /* 0x0001e20000000000 */
[----:B--2---:R-:W-:Y:S04]  /*88d0*/  DEPBAR.LE SB0, 0x1 ;  /* 0x000080400000791a */ /* 0x004fe80000000000 */
.L_x_105:
[----:B------:R-:W-:Y:S05]  /*88e0*/  BSYNC.RECONVERGENT B0 ;  /* 0x0000000000007941 */ /* 0x000fea0003800200 */
.L_x_104:
[----:B------:R-:W-:Y:S01]  /*88f0*/  BAR.SYNC.DEFER_BLOCKING 0x1, 0x80 ;  /* 0x0042000000007b1d */ /* 0x000fe20000010000 */
[----:B------:R-:W-:Y:S01]  /*8900*/  ISETP.NE.AND P1, PT, R195, RZ, PT ;  /* 0x000000ffc300720c */ /* 0x000fe20003f25270 */
[----:B------:R-:W-:Y:S01]  /*8910*/  IMAD.IADD R16, R75, 0x1, R145 ;  /* 0x000000014b107824 */ /* 0x000fe200078e0291 */
[C---:B------:R-:W-:Y:S01]  /*8920*/  ISETP.NE.AND P0, PT, R76.reuse, 0x2, PT ;  /* 0x000000024c00780c */ /* 0x040fe20003f05270 */
[----:B------:R-:W-:Y:S01]  /*8930*/  IMAD.IADD R19, R77, 0x1, R176 ;  /* 0x000000014d137824 */ /* 0x000fe200078e02b0 */
[----:B------:R-:W-:Y:S02]  /*8940*/  LOP3.LUT R183, R183, 0x1, RZ, 0x3c, !PT ;  /* 0x00000001b7b77812 */ /* 0x000fe400078e3cff */
[----:B------:R-:W-:Y:S02]  /*8950*/  SEL R3, RZ, 0x1, P0 ;  /* 0x00000001ff037807 */ /* 0x000fe40000000000 */
[----:B------:R-:W-:Y:S02]  /*8960*/  SEL R76, R76, RZ, P0 ;  /* 0x000000ff4c4c7207 */ /* 0x000fe40000000000 */
[----:B------:R-:W-:Y:S01]  /*8970*/  LOP3.LUT R184, R184, R3, RZ, 0x3c, !PT ;  /* 0x00000003b8b87212 */ /* 0x000fe200078e3cff */
[----:B------:R-:W-:Y:S02]  /*8980*/  UMOV UR56, UR52 ;  /* 0x0000003400387c82 */ /* 0x000fe40008000000 */
[----:B------:R-:W-:Y:S05]  /*8990*/  @P1 BRA `(.L_x_106) ;  /* 0xffffffc400901947 */ /* 0x000fea000383ffff */
[----:B------:R-:W-:Y:S05]  /*89a0*/  EXIT ;  /* 0x000000000000794d */ /* 0x000fea0003800000 */
.L_x_20:
[----:B------:R-:W-:Y:S07]  /*89b0*/  MOV R2, UR9 ;  /* 0x0000000900027c02 */ /* 0x000fee0008000f00 */
.L_x_107:
[----:B-1----:R1:W2:Y:S02]  /*89c0*/  SYNCS.PHASECHK.TRANS64.TRYWAIT P1, [R2+URZ+0x60], R5 ;  /* 0x00006005020075a7 */ /* 0x0022a400080211ff */
[----:B--2---:R-:W-:Y:S05]  /*89d0*/  @!P1 NANOSLEEP.SYNCS 0x989680 ;  /* 0x009896800000995d */ /* 0x004fea0003900000 */
[----:B------:R-:W2:Y:S02]  /*89e0*/  @!P1 SYNCS.PHASECHK.TRANS64 P1, [R2+URZ+0x60], R5 ;  /* 0x00006005020095a7 */ /* 0x000ea400080210ff */
[----:B--2---:R-:W-:Y:S05]  /*89f0*/  @!P1 BRA `(.L_x_107) ;  /* 0xfffffffc00f09947 */ /* 0x004fea000383ffff */
[----:B------:R-:W-:Y:S05]  /*8a00*/  BRA `(.L_x_19) ;  /* 0xffffff8c00a07947 */ /* 0x000fea000383ffff */
.L_x_26:
[----:B------:R-:W-:Y:S07]  /*8a10*/  MOV R2, UR17 ;  /* 0x0000001100027c02 */ /* 0x000fee0008000f00 */
.L_x_108:
[----:B-1----:R1:W2:Y:S02]  /*8a20*/  SYNCS.PHASECHK.TRANS64.TRYWAIT P0, [R2+URZ+0x60], R5 ;  /* 0x00006005020075a7 */ /* 0x0022a400080011ff */
[----:B--2---:R-:W-:Y:S05]  /*8a30*/  @!P0 NANOSLEEP.SYNCS 0x989680 ;  /* 0x009896800000895d */ /* 0x004fea0003900000 */
[----:B------:R-:W2:Y:S02]  /*8a40*/  @!P0 SYNCS.PHASECHK.TRANS64 P0, [R2+URZ+0x60], R5 ;  /* 0x00006005020085a7 */ /* 0x000ea400080010ff */
[----:B--2---:R-:W-:Y:S05]  /*8a50*/  @!P0 BRA `(.L_x_108) ;  /* 0xfffffffc00f08947 */ /* 0x004fea000383ffff */
[----:B------:R-:W-:Y:S05]  /*8a60*/  BRA `(.L_x_25) ;  /* 0xffffff9400047947 */ /* 0x000fea000383ffff */
.L_x_30:
[----:B-1----:R-:W-:-:S07]  /*8a70*/  MOV R2, UR22 ;  /* 0x0000001600027c02 */ /* 0x002fce0008000f00 */
.L_x_109:
[----:B-1----:R1:W4:Y:S02]  /*8a80*/  SYNCS.PHASECHK.TRANS64.TRYWAIT P0, [R2+URZ+0xf0], R3 ;  /* 0x0000f003020075a7 */ /* 0x00232400080011ff */
[----:B----4-:R-:W-:Y:S05]  /*8a90*/  @!P0 NANOSLEEP.SYNCS 0x989680 ;  /* 0x009896800000895d */ /* 0x010fea0003900000 */
[----:B------:R-:W4:Y:S02]  /*8aa0*/  @!P0 SYNCS.PHASECHK.TRANS64 P0, [R2+URZ+0xf0], R3 ;  /* 0x0000f003020085a7 */ /* 0x000f2400080010ff */
[----:B----4-:R-:W-:Y:S05]  /*8ab0*/  @!P0 BRA `(.L_x_109) ;  /* 0xfffffffc00f08947 */ /* 0x010fea000383ffff */
[----:B------:R-:W-:Y:S05]  /*8ac0*/  BRA `(.L_x_110) ;  /* 0xffffff9400c47947 */ /* 0x000fea000383ffff */
.L_x_34:
[----:B------:R-:W-:-:S07]  /*8ad0*/  MOV R0, UR4 ;  /* 0x0000000400007c02 */ /* 0x000fce0008000f00 */
.L_x_111:
[----:B-1----:R1:W4:Y:S02]  /*8ae0*/  SYNCS.PHASECHK.TRANS64.TRYWAIT P0, [R0+URZ], R3 ;  /* 0x00000003000075a7 */ /* 0x00232400080011ff */
[----:B----4-:R-:W-:Y:S05]  /*8af0*/  @!P0 NANOSLEEP.SYNCS 0x989680 ;  /* 0x009896800000895d */ /* 0x010fea0003900000 */
[----:B------:R-:W4:Y:S02]  /*8b00*/  @!P0 SYNCS.PHASECHK.TRANS64 P0, [R0+URZ], R3 ;  /* 0x00000003000085a7 */ /* 0x000f2400080010ff */
[----:B----4-:R-:W-:Y:S05]  /*8b10*/  @!P0 BRA `(.L_x_111) ;  /* 0xfffffffc00f08947 */ /* 0x010fea000383ffff */
[----:B------:R-:W-:Y:S05]  /*8b20*/  BRA `(.L_x_112) ;  /* 0xffffff9c001c7947 */ /* 0x000fea000383ffff */
.L_x_35:
[----:B------:R-:W-:-:S07]  /*8b30*/  MOV R0, UR4 ;  /* 0x0000000400007c02 */ /* 0x000fce0008000f00 */
.L_x_113:
[----:B-1----:R1:W4:Y:S02]  /*8b40*/  SYNCS.PHASECHK.TRANS64.TRYWAIT P0, [R0+URZ], R3 ;  /* 0x00000003000075a7 */ /* 0x00232400080011ff */
[----:B----4-:R-:W-:Y:S05]  /*8b50*/  @!P0 NANOSLEEP.SYNCS 0x989680 ;  /* 0x009896800000895d */ /* 0x010fea0003900000 */
[----:B------:R-:W4:Y:S02]  /*8b60*/  @!P0 SYNCS.PHASECHK.TRANS64 P0, [R0+URZ], R3 ;  /* 0x00000003000085a7 */ /* 0x000f2400080010ff */
[----:B----4-:R-:W-:Y:S05]  /*8b70*/  @!P0 BRA `(.L_x_113) ;  /* 0xfffffffc00f08947 */ /* 0x010fea000383ffff */
[----:B------:R-:W-:Y:S05]  /*8b80*/  BRA `(.L_x_114) ;  /* 0xffffff9c002c7947 */ /* 0x000fea000383ffff */
.L_x_36:
[----:B------:R-:W-:-:S07]  /*8b90*/  MOV R0, UR4 ;  /* 0x0000000400007c02 */ /* 0x000fce0008000f00 */
.L_x_115:
[----:B-1----:R1:W4:Y:S02]  /*8ba0*/  SYNCS.PHASECHK.TRANS64.TRYWAIT P0, [R0+URZ], R3 ;  /* 0x00000003000075a7 */ /* 0x00232400080011ff */
[----:B----4-:R-:W-:Y:S05]  /*8bb0*/  @!P0 NANOSLEEP.SYNCS 0x989680 ;  /* 0x009896800000895d */ /* 0x010fea0003900000 */
[----:B------:R-:W4:Y:S02]  /*8bc0*/  @!P0 SYNCS.PHASECHK.TRANS64 P0, [R0+URZ], R3 ;  /* 0x00000003000085a7 */ /* 0x000f2400080010ff */
[----:B----4-:R-:W-:Y:S05]  /*8bd0*/  @!P0 BRA `(.L_x_115) ;  /* 0xfffffffc00f08947 */ /* 0x010fea000383ffff */
[----:B------:R-:W-:Y:S05]  /*8be0*/  BRA `(.L_x_116) ;  /* 0xffffff9c003c7947 */ /* 0x000fea000383ffff */
.L_x_37:
[----:B------:R-:W-:-:S07]  /*8bf0*/  MOV R0, UR4 ;  /* 0x0000000400007c02 */ /* 0x000fce0008000f00 */
.L_x_117:
[----:B-1----:R1:W4:Y:S02]  /*8c00*/  SYNCS.PHASECHK.TRANS64.TRYWAIT P0, [R0+URZ], R3 ;  /* 0x00000003000075a7 */ /* 0x00232400080011ff */
[----:B----4-:R-:W-:Y:S05]  /*8c10*/  @!P0 NANOSLEEP.SYNCS 0x989680 ;  /* 0x009896800000895d */ /* 0x010fea0003900000 */
[----:B------:R-:W4:Y:S02]  /*8c20*/  @!P0 SYNCS.PHASECHK.TRANS64 P0, [R0+URZ], R3 ;  /* 0x00000003000085a7 */ /* 0x000f2400080010ff */
[----:B----4-:R-:W-:Y:S05]  /*8c30*/  @!P0 BRA `(.L_x_117) ;  /* 0xfffffffc00f08947 */ /* 0x010fea000383ffff */
[----:B------:R-:W-:Y:S05]  /*8c40*/  BRA `(.L_x_118) ;  /* 0xffffff9c004c7947 */ /* 0x000fea000383ffff */
.L_x_38:
[----:B------:R-:W-:-:S07]  /*8c50*/  MOV R0, UR4 ;  /* 0x0000000400007c02 */ /* 0x000fce0008000f00 */
.L_x_119:
[----:B-1----:R1:W4:Y:S02]  /*8c60*/  SYNCS.PHASECHK.TRANS64.TRYWAIT P0, [R0+URZ], R3 ;  /* 0x00000003000075a7 */ /* 0x00232400080011ff */
[----:B----4-:R-:W-:Y:S05]  /*8c70*/  @!P0 NANOSLEEP.SYNCS 0x989680 ;  /* 0x009896800000895d */ /* 0x010fea0003900000 */
[----:B------:R-:W4:Y:S02]  /*8c80*/  @!P0 SYNCS.PHASECHK.TRANS64 P0, [R0+URZ], R3 ;  /* 0x00000003000085a7 */ /* 0x000f2400080010ff */
[----:B----4-:R-:W-:Y:S05]  /*8c90*/  @!P0 BRA `(.L_x_119) ;  /* 0xfffffffc00f08947 */ /* 0x010fea000383ffff */
[----:B------:R-:W-:Y:S05]  /*8ca0*/  BRA `(.L_x_120) ;  /* 0xffffff9c005c7947 */ /* 0x000fea000383ffff */
.L_x_39:
[----:B------:R-:W-:-:S07]  /*8cb0*/  MOV R0, UR4 ;  /* 0x0000000400007c02 */ /* 0x000fce0008000f00 */
.L_x_121:
[----:B-1----:R1:W4:Y:S02]  /*8cc0*/  SYNCS.PHASECHK.TRANS64.TRYWAIT P0, [R0+URZ], R3 ;  /* 0x00000003000075a7 */ /* 0x00232400080011ff */
[----:B----4-:R-:W-:Y:S05]  /*8cd0*/  @!P0 NANOSLEEP.SYNCS 0x989680 ;  /* 0x009896800000895d */ /* 0x010fea0003900000 */
[----:B------:R-:W4:Y:S02]  /*8ce0*/  @!P0 SYNCS.PHASECHK.TRANS64 P0, [R0+URZ], R3 ;  /* 0x00000003000085a7 */ /* 0x000f2400080010ff */
[----:B----4-:R-:W-:Y:S05]  /*8cf0*/  @!P0 BRA `(.L_x_121) ;  /* 0xfffffffc00f08947 */ /* 0x010fea000383ffff */
[----:B------:R-:W-:Y:S05]  /*8d00*/  BRA `(.L_x_122) ;  /* 0xffffff9c006c7947 */ /* 0x000fea000383ffff */
.L_x_40:
[----:B------:R-:W-:-:S07]  /*8d10*/  MOV R0, UR4 ;  /* 0x0000000400007c02 */ /* 0x000fce0008000f00 */
.L_x_123:
[----:B-1----:R1:W4:Y:S02]  /*8d20*/  SYNCS.PHASECHK.TRANS64.TRYWAIT P0, [R0+URZ], R3 ;  /* 0x00000003000075a7 */ /* 0x00232400080011ff */
[----:B----4-:R-:W-:Y:S05]  /*8d30*/  @!P0 NANOSLEEP.SYNCS 0x989680 ;  /* 0x009896800000895d */ /* 0x010fea0003900000 */
[----:B------:R-:W4:Y:S02]  /*8d40*/  @!P0 SYNCS.PHASECHK.TRANS64 P0, [R0+URZ], R3 ;  /* 0x00000003000085a7 */ /* 0x000f2400080010ff */
[----:B----4-:R-:W-:Y:S05]  /*8d50*/  @!P0 BRA `(.L_x_123) ;  /* 0xfffffffc00f08947 */ /* 0x010fea000383ffff */
[----:B------:R-:W-:Y:S05]  /*8d60*/  BRA `(.L_x_124) ;  /* 0xffffff9c007c7947 */ /* 0x000fea000383ffff */
.L_x_41:
[----:B------:R-:W-:-:S07]  /*8d70*/  MOV R0, UR4 ;  /* 0x0000000400007c02 */ /* 0x000fce0008000f00 */
.L_x_125:
[----:B-1----:R1:W4:Y:S02]  /*8d80*/  SYNCS.PHASECHK.TRANS64.TRYWAIT P0, [R0+URZ], R3 ;  /* 0x00000003000075a7 */ /* 0x00232400080011ff */
[----:B----4-:R-:W-:Y:S05]  /*8d90*/  @!P0 NANOSLEEP.SYNCS 0x989680 ;  /* 0x009896800000895d */ /* 0x010fea0003900000 */
[----:B------:R-:W4:Y:S02]  /*8da0*/  @!P0 SYNCS.PHASECHK.TRANS64 P0, [R0+URZ], R3 ;  /* 0x00000003000085a7 */ /* 0x000f2400080010ff */
[----:B----4-:R-:W-:Y:S05]  /*8db0*/  @!P0 BRA `(.L_x_125) ;  /* 0xfffffffc00f08947 */ /* 0x010fea000383ffff */
[----:B------:R-:W-:Y:S05]  /*8dc0*/  BRA `(.L_x_126) ;  /* 0xffffff9c008c7947 */ /* 0x000fea000383ffff */
.L_x_42:
[----:B------:R-:W-:-:S07]  /*8dd0*/  MOV R0, UR4 ;  /* 0x0000000400007c02 */ /* 0x000fce0008000f00 */
.L_x_127:
[----:B-1----:R1:W4:Y:S02]  /*8de0*/  SYNCS.PHASECHK.TRANS64.TRYWAIT P0, [R0+URZ], R3 ;  /* 0x00000003000075a7 */ /* 0x00232400080011ff */
[----:B----4-:R-:W-:Y:S05]  /*8df0*/  @!P0 NANOSLEEP.SYNCS 0x989680 ;  /* 0x009896800000895d */ /* 0x010fea0003900000 */
[----:B------:R-:W4:Y:S02]  /*8e00*/  @!P0 SYNCS.PHASECHK.TRANS64 P0, [R0+URZ], R3 ;  /* 0x00000003000085a7 */ /* 0x000f2400080010ff */
[----:B----4-:R-:W-:Y:S05]  /*8e10*/  @!P0 BRA `(.L_x_127) ;  /* 0xfffffffc00f08947 */ /* 0x010fea000383ffff */
[----:B------:R-:W-:Y:S05]  /*8e20*/  BRA `(.L_x_128) ;  /* 0xffffff9c009c7947 */ /* 0x000fea000383ffff */
.L_x_43:
[----:B------:R-:W-:-:S07]  /*8e30*/  MOV R0, UR4 ;  /* 0x0000000400007c02 */ /* 0x000fce0008000f00 */
.L_x_129:
[----:B-1----:R1:W4:Y:S02]  /*8e40*/  SYNCS.PHASECHK.TRANS64.TRYWAIT P0, [R0+URZ], R3 ;  /* 0x00000003000075a7 */ /* 0x00232400080011ff */
[----:B----4-:R-:W-:Y:S05]  /*8e50*/  @!P0 NANOSLEEP.SYNCS 0x989680 ;  /* 0x009896800000895d */ /* 0x010fea0003900000 */
[----:B------:R-:W4:Y:S02]  /*8e60*/  @!P0 SYNCS.PHASECHK.TRANS64 P0, [R0+URZ], R3 ;  /* 0x00000003000085a7 */ /* 0x000f2400080010ff */
[----:B----4-:R-:W-:Y:S05]  /*8e70*/  @!P0 BRA `(.L_x_129) ;  /* 0xfffffffc00f08947 */ /* 0x010fea000383ffff */
[----:B------:R-:W-:Y:S05]  /*8e80*/  BRA `(.L_x_130) ;  /* 0xffffff9c00ac7947 */ /* 0x000fea000383ffff */
.L_x_44:
[----:B------:R-:W-:-:S07]  /*8e90*/  MOV R0, UR4 ;  /* 0x0000000400007c02 */ /* 0x000fce0008000f00 */
.L_x_131:
[----:B-1----:R1:W4:Y:S02]  /*8ea0*/  SYNCS.PHASECHK.TRANS64.TRYWAIT P0, [R0+URZ], R3 ;  /* 0x00000003000075a7 */ /* 0x00232400080011ff */
[----:B----4-:R-:W-:Y:S05]  /*8eb0*/  @!P0 NANOSLEEP.SYNCS 0x989680 ;  /* 0x009896800000895d */ /* 0x010fea0003900000 */
[----:B------:R-:W4:Y:S02]  /*8ec0*/  @!P0 SYNCS.PHASECHK.TRANS64 P0, [R0+URZ], R3 ;  /* 0x00000003000085a7 */ /* 0x000f2400080010ff */
[----:B----4-:R-:W-:Y:S05]  /*8ed0*/  @!P0 BRA `(.L_x_131) ;  /* 0xfffffffc00f08947 */ /* 0x010fea000383ffff */
[----:B------:R-:W-:Y:S05]  /*8ee0*/  BRA `(.L_x_132) ;  /* 0xffffff9c00bc7947 */ /* 0x000fea000383ffff */
.L_x_47:
[----:B------:R-:W-:-:S07]  /*8ef0*/  MOV R4, UR45 ;  /* 0x0000002d00047c02 */ /* 0x000fce0008000f00 */
.L_x_133:
[----:B-1----:R1:W2:Y:S02]  /*8f00*/  SYNCS.PHASECHK.TRANS64.TRYWAIT P1, [R4+URZ+0xf8], R7 ;  /* 0x0000f807040075a7 */ /* 0x0022a400080211ff */
[----:B--2---:R-:W-:Y:S05]  /*8f10*/  @!P1 NANOSLEEP.SYNCS 0x989680 ;  /* 0x009896800000995d */ /* 0x004fea0003900000 */
[----:B------:R-:W2:Y:S02]  /*8f20*/  @!P1 SYNCS.PHASECHK.TRANS64 P1, [R4+URZ+0xf8], R7 ;  /* 0x0000f807040095a7 */ /* 0x000ea400080210ff */
[----:B--2---:R-:W-:Y:S05]  /*8f30*/  @!P1 BRA `(.L_x_133) ;  /* 0xfffffffc00f09947 */ /* 0x004fea000383ffff */
[----:B------:R-:W-:Y:S05]  /*8f40*/  BRA `(.L_x_134) ;  /* 0xffffffa000247947 */ /* 0x000fea000383ffff */
.L_x_48:
[----:B-1----:R-:W-:-:S07]  /*8f50*/  MOV R4, UR45 ;  /* 0x0000002d00047c02 */ /* 0x002fce0008000f00 */
.L_x_135:
[----:B-1----:R1:W2:Y:S02]  /*8f60*/  SYNCS.PHASECHK.TRANS64.TRYWAIT P1, [R4+URZ+0xf0], R5 ;  /* 0x0000f005040075a7 */ /* 0x0022a400080211ff */
[----:B--2---:R-:W-:Y:S05]  /*8f70*/  @!P1 NANOSLEEP.SYNCS 0x989680 ;  /* 0x009896800000995d */ /* 0x004fea0003900000 */
[----:B------:R-:W2:Y:S02]  /*8f80*/  @!P1 SYNCS.PHASECHK.TRANS64 P1, [R4+URZ+0xf0], R5 ;  /* 0x0000f005040095a7 */ /* 0x000ea400080210ff */
[----:B--2---:R-:W-:Y:S05]  /*8f90*/  @!P1 BRA `(.L_x_135) ;  /* 0xfffffffc00f09947 */ /* 0x004fea000383ffff */
[----:B------:R-:W-:Y:S05]  /*8fa0*/  BRA `(.L_x_136) ;  /* 0xffffffa0002c7947 */ /* 0x000fea000383ffff */
.L_x_56:
[----:B------:R-:W-:-:S07]  /*8fb0*/  MOV R0, UR6 ;  /* 0x0000000600007c02 */ /* 0x000fce0008000f00 */
.L_x_137:
[----:B-1----:R1:W2:Y:S02]  /*8fc0*/  SYNCS.PHASECHK.TRANS64.TRYWAIT P0, [R0+URZ+0xf0], R5 ;  /* 0x0000f005000075a7 */ /* 0x0022a400080011ff */
[----:B--2---:R-:W-:Y:S05]  /*8fd0*/  @!P0 NANOSLEEP.SYNCS 0x989680 ;  /* 0x009896800000895d */ /* 0x004fea0003900000 */
[----:B------:R-:W2:Y:S02]  /*8fe0*/  @!P0 SYNCS.PHASECHK.TRANS64 P0, [R0+URZ+0xf0], R5 ;  /* 0x0000f005000085a7 */ /* 0x000ea400080010ff */
[----:B--2---:R-:W-:Y:S05]  /*8ff0*/  @!P0 BRA `(.L_x_137) ;  /* 0xfffffffc00f08947 */ /* 0x004fea000383ffff */
[----:B------:R-:W-:Y:S05]  /*9000*/  BRA `(.L_x_138) ;  /* 0xffffffa4009c7947 */ /* 0x000fea000383ffff */
.L_x_57:
[----:B------:R-:W-:-:S07]  /*9010*/  MOV R5, UR8 ;  /* 0x0000000800057c02 */ /* 0x000fce0008000f00 */
.L_x_139:
[----:B-1----:R1:W2:Y:S02]  /*9020*/  SYNCS.PHASECHK.TRANS64.TRYWAIT P0, [R5+URZ+0x110], R0 ;  /* 0x00011000050075a7 */ /* 0x0022a400080011ff */
[----:B--2---:R-:W-:Y:S05]  /*9030*/  @!P0 NANOSLEEP.SYNCS 0x989680 ;  /* 0x009896800000895d */ /* 0x004fea0003900000 */
[----:B------:R-:W2:Y:S02]  /*9040*/  @!P0 SYNCS.PHASECHK.TRANS64 P0, [R5+URZ+0x110], R0 ;  /* 0x00011000050085a7 */ /* 0x000ea400080010ff */
[----:B--2---:R-:W-:Y:S05]  /*9050*/  @!P0 BRA `(.L_x_139) ;  /* 0xfffffffc00f08947 */ /* 0x004fea000383ffff */
[----:B------:R-:W-:Y:S05]  /*9060*/  BRA `(.L_x_140) ;  /* 0xffffffa400b87947 */ /* 0x000fea000383ffff */
.L_x_60:
[----:B-1----:R-:W-:Y:S07]  /*9070*/  MOV R0, UR7 ;  /* 0x0000000700007c02 */ /* 0x002fee0008000f00 */
.L_x_141:
[----:B-1----:R1:W2:Y:S02]  /*9080*/  SYNCS.PHASECHK.TRANS64.TRYWAIT P0, [R0+URZ], R5 ;  /* 0x00000005000075a7 */ /* 0x0022a400080011ff */
[----:B--2---:R-:W-:Y:S05]  /*9090*/  @!P0 NANOSLEEP.SYNCS 0x989680 ;  /* 0x009896800000895d */ /* 0x004fea0003900000 */
[----:B------:R-:W2:Y:S02]  /*90a0*/  @!P0 SYNCS.PHASECHK.TRANS64 P0, [R0+URZ], R5 ;  /* 0x00000005000085a7 */ /* 0x000ea400080010ff */
[----:B--2---:R-:W-:Y:S05]  /*90b0*/  @!P0 BRA `(.L_x_141) ;  /* 0xfffffffc00f08947 */ /* 0x004fea000383ffff */
[----:B------:R-:W-:Y:S05]  /*90c0*/  BRA `(.L_x_59) ;  /* 0xffffffa400dc7947 */ /* 0x000fea000383ffff */
.L_x_63:
[----:B------:R-:W-:-:S07]  /*90d0*/  MOV R0, UR5 ;  /* 0x0000000500007c02 */ /* 0x000fce0008000f00 */
.L_x_142:
[----:B-1----:R1:W4:Y:S02]  /*90e0*/  SYNCS.PHASECHK.TRANS64.TRYWAIT P0, [R0+URZ], R3 ;  /* 0x00000003000075a7 */ /* 0x00232400080011ff */
[----:B----4-:R-:W-:Y:S05]  /*90f0*/  @!P0 NANOSLEEP.SYNCS 0x989680 ;  /* 0x009896800000895d */ /* 0x010fea0003900000 */
[----:B------:R-:W4:Y:S02]  /*9100*/  @!P0 SYNCS.PHASECHK.TRANS64 P0, [R0+URZ], R3 ;  /* 0x00000003000085a7 */ /* 0x000f2400080010ff */
[----:B----4-:R-:W-:Y:S05]  /*9110*/  @!P0 BRA `(.L_x_142) ;  /* 0xfffffffc00f08947 */ /* 0x010fea000383ffff */
[----:B------:R-:W-:Y:S05]  /*9120*/  BRA `(.L_x_143) ;  /* 0xffffffa800a47947 */ /* 0x000fea000383ffff */
.L_x_64:
[----:B------:R-:W-:-:S07]  /*9130*/  MOV R0, UR7 ;  /* 0x0000000700007c02 */ /* 0x000fce0008000f00 */
.L_x_144:
[----:B-1----:R1:W4:Y:S02]  /*9140*/  SYNCS.PHASECHK.TRANS64.TRYWAIT P0, [R0+URZ], R3 ;  /* 0x00000003000075a7 */ /* 0x00232400080011ff */
[----:B----4-:R-:W-:Y:S05]  /*9150*/  @!P0 NANOSLEEP.SYNCS 0x989680 ;  /* 0x009896800000895d */ /* 0x010fea0003900000 */
[----:B------:R-:W4:Y:S02]  /*9160*/  @!P0 SYNCS.PHASECHK.TRANS64 P0, [R0+URZ], R3 ;  /* 0x00000003000085a7 */ /* 0x000f2400080010ff */
[----:B----4-:R-:W-:Y:S05]  /*9170*/  @!P0 BRA `(.L_x_144) ;  /* 0xfffffffc00f08947 */ /* 0x010fea000383ffff */
[----:B------:R-:W-:Y:S05]  /*9180*/  BRA `(.L_x_145) ;  /* 0xffffffa800b07947 */ /* 0x000fea000383ffff */
.L_x_69:
[----:B------:R-:W-:Y:S07]  /*9190*/  MOV R0, UR22 ;  /* 0x0000001600007c02 */ /* 0x000fee0008000f00 */
.L_x_146:
[----:B--2---:R2:W3:Y:S02]  /*91a0*/  SYNCS.PHASECHK.TRANS64.TRYWAIT P0, [R0+URZ+0xf0], R3 ;  /* 0x0000f003000075a7 */ /* 0x0044e400080011ff */
[----:B---3--:R-:W-:Y:S05]  /*91b0*/  @!P0 NANOSLEEP.SYNCS 0x989680 ;  /* 0x009896800000895d */ /* 0x008fea0003900000 */
[----:B------:R-:W3:Y:S02]  /*91c0*/  @!P0 SYNCS.PHASECHK.TRANS64 P0, [R0+URZ+0xf0], R3 ;  /* 0x0000f003000085a7 */ /* 0x000ee400080010ff */
[----:B---3--:R-:W-:Y:S05]  /*91d0*/  @!P0 BRA `(.L_x_146) ;  /* 0xfffffffc00f08947 */ /* 0x008fea000383ffff */
[----:B------:R-:W-:Y:S05]  /*91e0*/  BRA `(.L_x_147) ;  /* 0xffffffac00d07947 */ /* 0x000fea000383ffff */
.L_x_72:
[----:B------:R-:W-:Y:S07]  /*91f0*/  MOV R0, UR22 ;  /* 0x0000001600007c02 */ /* 0x000fee0008000f00 */
.L_x_148:
[----:B-1----:R1:W2:Y:S02]  /*9200*/  SYNCS.PHASECHK.TRANS64.TRYWAIT P0, [R0+URZ+0xe8], R3 ;  /* 0x0000e803000075a7 */ /* 0x0022a400080011ff */
[----:B--2---:R-:W-:Y:S05]  /*9210*/  @!P0 NANOSLEEP.SYNCS 0x989680 ;  /* 0x009896800000895d */ /* 0x004fea0003900000 */
[----:B------:R-:W2:Y:S02]  /*9220*/  @!P0 SYNCS.PHASECHK.TRANS64 P0, [R0+URZ+0xe8], R3 ;  /* 0x0000e803000085a7 */ /* 0x000ea400080010ff */
[----:B--2---:R-:W-:Y:S05]  /*9230*/  @!P0 BRA `(.L_x_148) ;  /* 0xfffffffc00f08947 */ /* 0x004fea000383ffff */
[----:B------:R-:W-:Y:S05]  /*9240*/  BRA `(.L_x_71) ;  /* 0xffffffb000a87947 */ /* 0x000fea000383ffff */
.L_x_75:
[----:B------:R-:W-:Y:S07]  /*9250*/  MOV R3, UR22 ;  /* 0x0000001600037c02 */ /* 0x000fee0008000f00 */
.L_x_149:
[----:B-1----:R1:W2:Y:S02]  /*9260*/  SYNCS.PHASECHK.TRANS64.TRYWAIT P0, [R3+URZ+0xd0], R12 ;  /* 0x0000d00c030075a7 */ /* 0x0022a400080011ff */
[----:B--2---:R-:W-:Y:S05]  /*9270*/  @!P0 NANOSLEEP.SYNCS 0x989680 ;  /* 0x009896800000895d */ /* 0x004fea0003900000 */
[----:B------:R-:W2:Y:S02]  /*9280*/  @!P0 SYNCS.PHASECHK.TRANS64 P0, [R3+URZ+0xd0], R12 ;  /* 0x0000d00c030085a7 */ /* 0x000ea400080010ff */
[----:B--2---:R-:W-:Y:S05]  /*9290*/  @!P0 BRA `(.L_x_149) ;  /* 0xfffffffc00f08947 */ /* 0x004fea000383ffff */
[----:B------:R-:W-:Y:S05]  /*92a0*/  BRA `(.L_x_150) ;  /* 0xffffffb400607947 */ /* 0x000fea000383ffff */
.L_x_76:
[----:B------:R-:W-:Y:S07]  /*92b0*/  MOV R3, UR22 ;  /* 0x0000001600037c02 */ /* 0x000fee0008000f00 */
.L_x_151:
[----:B-1----:R1:W2:Y:S02]  /*92c0*/  SYNCS.PHASECHK.TRANS64.TRYWAIT P0, [R3+URZ+0xd8], R12 ;  /* 0x0000d80c030075a7 */ /* 0x0022a400080011ff */
[----:B--2---:R-:W-:Y:S05]  /*92d0*/  @!P0 NANOSLEEP.SYNCS 0x989680 ;  /* 0x009896800000895d */ /* 0x004fea0003900000 */
[----:B------:R-:W2:Y:S02]  /*92e0*/  @!P0 SYNCS.PHASECHK.TRANS64 P0, [R3+URZ+0xd8], R12 ;  /* 0x0000d80c030085a7 */ /* 0x000ea400080010ff */
[----:B--2---:R-:W-:Y:S05]  /*92f0*/  @!P0 BRA `(.L_x_151) ;  /* 0xfffffffc00f08947 */ /* 0x004fea000383ffff */
[----:B------:R-:W-:Y:S05]  /*9300*/  BRA `(.L_x_152) ;  /* 0xffffffb400d87947 */ /* 0x000fea000383ffff */
.L_x_78:
[----:B------:R-:W-:-:S07]  /*9310*/  MOV R0, UR22 ;  /* 0x0000001600007c02 */ /* 0x000fce0008000f00 */
.L_x_153:
[----:B-1----:R1:W3:Y:S02]  /*9320*/  SYNCS.PHASECHK.TRANS64.TRYWAIT P0, [R0+URZ+0xd0], R3 ;  /* 0x0000d003000075a7 */ /* 0x0022e400080011ff */
[----:B---3--:R-:W-:Y:S05]  /*9330*/  @!P0 NANOSLEEP.SYNCS 0x989680 ;  /* 0x009896800000895d */ /* 0x008fea0003900000 */
[----:B------:R-:W3:Y:S02]  /*9340*/  @!P0 SYNCS.PHASECHK.TRANS64 P0, [R0+URZ+0xd0], R3 ;  /* 0x0000d003000085a7 */ /* 0x000ee400080010ff */
[----:B---3--:R-:W-:Y:S05]  /*9350*/  @!P0 BRA `(.L_x_153) ;  /* 0xfffffffc00f08947 */ /* 0x008fea000383ffff */
[----:B------:R-:W-:Y:S05]  /*9360*/  BRA `(.L_x_154) ;  /* 0xffffffb8003c7947 */ /* 0x000fea000383ffff */
.L_x_80:
[----:B------:R-:W-:Y:S07]  /*9370*/  MOV R0, UR51 ;  /* 0x0000003300007c02 */ /* 0x000fee0008000f00 */
.L_x_155:
[----:B-1----:R1:W2:Y:S02]  /*9380*/  SYNCS.PHASECHK.TRANS64.TRYWAIT P0, [R0+URZ+0xf0], R3 ;  /* 0x0000f003000075a7 */ /* 0x0022a400080011ff */
[----:B--2---:R-:W-:Y:S05]  /*9390*/  @!P0 NANOSLEEP.SYNCS 0x989680 ;  /* 0x009896800000895d */ /* 0x004fea0003900000 */
[----:B------:R-:W2:Y:S02]  /*93a0*/  @!P0 SYNCS.PHASECHK.TRANS64 P0, [R0+URZ+0xf0], R3 ;  /* 0x0000f003000085a7 */ /* 0x000ea400080010ff */
[----:B--2---:R-:W-:Y:S05]  /*93b0*/  @!P0 BRA `(.L_x_155) ;  /* 0xfffffffc00f08947 */ /* 0x004fea000383ffff */
[----:B------:R-:W-:Y:S05]  /*93c0*/  BRA `(.L_x_156) ;  /* 0xffffffbc00107947 */ /* 0x000fea000383ffff */
.L_x_91:
[----:B---3--:R3:W1:Y:S02]  /*93d0*/  SYNCS.PHASECHK.TRANS64.TRYWAIT P1, [R0+URZ+0xc0], R5 ;  /* 0x0000c005000075a7 */ /* 0x00866400080211ff */
[----:B-1----:R-:W-:Y:S05]  /*93e0*/  @!P1 NANOSLEEP.SYNCS 0x989680 ;  /* 0x009896800000995d */ /* 0x002fea0003900000 */
[----:B------:R-:W1:Y:S02]  /*93f0*/  @!P1 SYNCS.PHASECHK.TRANS64 P1, [R0+URZ+0xc0], R5 ;  /* 0x0000c005000095a7 */ /* 0x000e6400080210ff */
[----:B-1----:R-:W-:Y:S05]  /*9400*/  @!P1 BRA `(.L_x_91) ;  /* 0xfffffffc00f09947 */ /* 0x002fea000383ffff */
[----:B------:R-:W-:Y:S05]  /*9410*/  BRA `(.L_x_90) ;  /* 0xffffffc8006c7947 */ /* 0x000fea000383ffff */
.L_x_93:
[----:B----4-:R4:W1:Y:S02]  /*9420*/  SYNCS.PHASECHK.TRANS64.TRYWAIT P0, [R206+URZ+0x100], R3 ;  /* 0x00010003ce0075a7 */ /* 0x01086400080011ff */
[----:B-1----:R-:W-:Y:S05]  /*9430*/  @!P0 NANOSLEEP.SYNCS 0x989680 ;  /* 0x009896800000895d */ /* 0x002fea0003900000 */
[----:B------:R-:W1:Y:S02]  /*9440*/  @!P0 SYNCS.PHASECHK.TRANS64 P0, [R206+URZ+0x100], R3 ;  /* 0x00010003ce0085a7 */ /* 0x000e6400080010ff */
[----:B-1----:R-:W-:Y:S05]  /*9450*/  @!P0 BRA `(.L_x_93) ;  /* 0xfffffffc00f08947 */ /* 0x002fea000383ffff */
[----:B------:R-:W-:Y:S05]  /*9460*/  BRA `(.L_x_92) ;  /* 0xffffffc800c47947 */ /* 0x000fea000383ffff */
.L_x_102:
[----:B---3--:R3:W4:Y:S02]  /*9470*/  SYNCS.PHASECHK.TRANS64.TRYWAIT P0, [R209+URZ+0xc0], R2 ;  /* 0x0000c002d10075a7 */ /* 0x00872400080011ff */
[----:B----4-:R-:W-:Y:S05]  /*9480*/  @!P0 NANOSLEEP.SYNCS 0x989680 ;  /* 0x009896800000895d */ /* 0x010fea0003900000 */
[----:B------:R-:W4:Y:S02]  /*9490*/  @!P0 SYNCS.PHASECHK.TRANS64 P0, [R209+URZ+0xc0], R2 ;  /* 0x0000c002d10085a7 */ /* 0x000f2400080010ff */
[----:B----4-:R-:W-:Y:S05]  /*94a0*/  @!P0 BRA `(.L_x_102) ;  /* 0xfffffffc00f08947 */ /* 0x010fea000383ffff */
[----:B------:R-:W-:Y:S05]  /*94b0*/  BRA `(.L_x_101) ;  /* 0xffffffdc00dc7947 */ /* 0x000fea000383ffff */
        .weak           $__internal_0_$__cuda_sm10x_tcgen05_guardrail_trap_col_being_dealloced_not_returned_by_alloc
        .type           $__internal_0_$__cuda_sm10x_tcgen05_guardrail_trap_col_being_dealloced_not_returned_by_alloc,@function
        .size           $__internal_0_$__cuda_sm10x_tcgen05_guardrail_trap_col_being_dealloced_not_returned_by_alloc,($__internal_1_$__cuda_sm10x_tcgen05_guardrail_trap_phase_invalid_during_alloc - $__internal_0_$__cuda_sm10x_tcgen05_guardrail_trap_col_being_dealloced_not_returned_by_alloc)
$__internal_0_$__cuda_sm10x_tcgen05_guardrail_trap_col_being_dealloced_not_returned_by_alloc:
[----:B------:R-:W-:Y:S05]  /*94c0*/  BPT.TRAP 0x1 ;  /* 0x000000040000795c */ /* 0x000fea0000300000 */
[----:B------:R-:W-:-:S04]  /*94d0*/  HFMA2 R3, -RZ, RZ, 0, 0 ;  /* 0x00000000ff037431 */ /* 0x000fc800000001ff */
[----:B------:R-:W-:Y:S05]  /*94e0*/  RET.REL.NODEC R2 `(_ZN7cutlass13device_kernelINS_4conv6kernel13ConvUniversalINS1_16ConvProblemShapeILNS1_8OperatorE1ELi2EEENS1_10collective14CollectiveConvINS1_47MainloopSm100TmaUmmaWarpSpecializedImplicitGemmILS5_1ELi12ELi2ELi1ELi2EN4cute5tupleIJNSA_1CILi1EEESD_SD_EEEEENSB_IJNSC_ILi128EEESG_NSB_IJNSC_ILi64EEEEEEEEENS_12float_e4m3_tESK_NSA_8TiledMMAINSA_8MMA_AtomIJNSA_10MMA_TraitsINSA_19SM100_MMA_F8F6F4_SSEJSK_SK_fSG_SG_NSA_17integral_constantINSA_4UMMA5MajorELSR_0EEENSP_ISR_LSR_1EEENSP_INSQ_7ScaleInELSU_0EEESV_EEEEEENSA_6LayoutISE_NSB_IJNSC_ILi0EEESZ_SZ_EEEEENSB_IJNSA_10UnderscoreES12_S12_EEEEENS7_6detail27Sm100ImplicitGemmTileTraitsINSA_20SM90_TMA_LOAD_IM2COLENSA_14ComposedLayoutINSA_7SwizzleILi2ELi4ELi3EEENSA_18smem_ptr_flag_bitsILi8EEENSY_INSB_IJNSC_ILi8EEESH_EEENSB_IJSH_SD_EEEEEEEvEENS16_INSA_13SM90_TMA_LOADENS18_INS19_ILi3ELi4ELi3EEES1C_NSY_INSB_IJSG_S1D_EEENSB_IJSD_SG_EEEEEEEvEEEENS_8epilogue10collective18CollectiveEpilogueINS1R_23Sm100TmaWarpSpecializedILi2ELi2ELi64ELb0ELb0EEEJSJ_NSB_IJNSY_ISG_SD_EENSY_ISH_SD_EEEEESK_NSB_IJNSB_IJlllEEESD_SZ_EEESK_S20_NS1R_6fusion15FusionCallbacksIS1V_NS21_17LinearCombinationISK_fSK_fLNS_15FloatRoundStyleE2EEESJ_S1Y_JEEENSA_5SM1004TMEM4LOAD26SM100_TMEM_LOAD_32dp32b64xES17_S1H_NSA_39AutoVectorizingCopyWithAssumedAlignmentILi128EEENSA_21SM90_TMA_STORE_IM2COLES1H_S2C_S2C_EEEvvEEEEvNT_6ParamsE) ;  /* 0xffffff6802c47950 */ /* 0x000fea0003c3ffff */
        .weak           $__internal_1_$__cuda_sm10x_tcgen05_guardrail_trap_phase_invalid_during_alloc
        .type           $__internal_1_$__cuda_sm10x_tcgen05_guardrail_trap_phase_invalid_during_alloc,@function
        .size           $__internal_1_$__cuda_sm10x_tcgen05_guardrail_trap_phase_invalid_during_alloc,($__internal_2_$__cuda_sm10x_tcgen05_guardrail_trap_unallocated_columns_being_dealloced - $__internal_1_$__cuda_sm10x_tcgen05_guardrail_trap_phase_invalid_during_alloc)
$__internal_1_$__cuda_sm10x_tcgen05_guardrail_trap_phase_invalid_during_alloc:
[----:B------:R-:W-:Y:S05]  /*94f0*/  BPT.TRAP 0x1 ;  /* 0x000000040000795c */ /* 0x000fea0000300000 */
[----:B------:R-:W-:-:S04]  /*9500*/  MOV R3, 0x0 ;  /* 0x0000000000037802 */ /* 0x000fc80000000f00 */
[----:B------:R-:W-:Y:S05]  /*9510*/  RET.REL.NODEC R2 `(_ZN7cutlass13device_kernelINS_4conv6kernel13ConvUniversalINS1_16ConvProblemShapeILNS1_8OperatorE1ELi2EEENS1_10collective14CollectiveConvINS1_47MainloopSm100TmaUmmaWarpSpecializedImplicitGemmILS5_1ELi12ELi2ELi1ELi2EN4cute5tupleIJNSA_1CILi1EEESD_SD_EEEEENSB_IJNSC_ILi128EEESG_NSB_IJNSC_ILi64EEEEEEEEENS_12float_e4m3_tESK_NSA_8TiledMMAINSA_8MMA_AtomIJNSA_10MMA_TraitsINSA_19SM100_MMA_F8F6F4_SSEJSK_SK_fSG_SG_NSA_17integral_constantINSA_4UMMA5MajorELSR_0EEENSP_ISR_LSR_1EEENSP_INSQ_7ScaleInELSU_0EEESV_EEEEEENSA_6LayoutISE_NSB_IJNSC_ILi0EEESZ_SZ_EEEEENSB_IJNSA_10UnderscoreES12_S12_EEEEENS7_6detail27Sm100ImplicitGemmTileTraitsINSA_20SM90_TMA_LOAD_IM2COLENSA_14ComposedLayoutINSA_7SwizzleILi2ELi4ELi3EEENSA_18smem_ptr_flag_bitsILi8EEENSY_INSB_IJNSC_ILi8EEESH_EEENSB_IJSH_SD_EEEEEEEvEENS16_INSA_13SM90_TMA_LOADENS18_INS19_ILi3ELi4ELi3EEES1C_NSY_INSB_IJSG_S1D_EEENSB_IJSD_SG_EEEEEEEvEEEENS_8epilogue10collective18CollectiveEpilogueINS1R_23Sm100TmaWarpSpecializedILi2ELi2ELi64ELb0ELb0EEEJSJ_NSB_IJNSY_ISG_SD_EENSY_ISH_SD_EEEEESK_NSB_IJNSB_IJlllEEESD_SZ_EEESK_S20_NS1R_6fusion15FusionCallbacksIS1V_NS21_17LinearCombinationISK_fSK_fLNS_15FloatRoundStyleE2EEESJ_S1Y_JEEENSA_5SM1004TMEM4LOAD26SM100_TMEM_LOAD_32dp32b64xES17_S1H_NSA_39AutoVectorizingCopyWithAssumedAlignmentILi128EEENSA_21SM90_TMA_STORE_IM2COLES1H_S2C_S2C_EEEvvEEEEvNT_6ParamsE) ;  /* 0xffffff6802b87950 */ /* 0x000fea0003c3ffff */
        .weak           $__internal_2_$__cuda_sm10x_tcgen05_guardrail_trap_unallocated_columns_being_dealloced
        .type           $__internal_2_$__cuda_sm10x_tcgen05_guardrail_trap_unallocated_columns_being_dealloced,@function
        .size           $__internal_2_$__cuda_sm10x_tcgen05_guardrail_trap_unallocated_columns_being_dealloced,(.L_x_158 - $__internal_2_$__cuda_sm10x_tcgen05_guardrail_trap_unallocated_columns_being_dealloced)
$__internal_2_$__cuda_sm10x_tcgen05_guardrail_trap_unallocated_columns_being_dealloced:
[----:B------:R-:W-:Y:S05]  /*9520*/  BPT.TRAP 0x1 ;  /* 0x000000040000795c */ /* 0x000fea0000300000 */
[----:B------:R-:W-:-:S04]  /*9530*/  HFMA2 R3, -RZ, RZ, 0, 0 ;  /* 0x00000000ff037431 */ /* 0x000fc800000001ff */
[----:B------:R-:W-:Y:S05]  /*9540*/  RET.REL.NODEC R2 `(_ZN7cutlass13device_kernelINS_4conv6kernel13ConvUniversalINS1_16ConvProblemShapeILNS1_8OperatorE1ELi2EEENS1_10collective14CollectiveConvINS1_47MainloopSm100TmaUmmaWarpSpecializedImplicitGemmILS5_1ELi12ELi2ELi1ELi2EN4cute5tupleIJNSA_1CILi1EEESD_SD_EEEEENSB_IJNSC_ILi128EEESG_NSB_IJNSC_ILi64EEEEEEEEENS_12float_e4m3_tESK_NSA_8TiledMMAINSA_8MMA_AtomIJNSA_10MMA_TraitsINSA_19SM100_MMA_F8F6F4_SSEJSK_SK_fSG_SG_NSA_17integral_constantINSA_4UMMA5MajorELSR_0EEENSP_ISR_LSR_1EEENSP_INSQ_7ScaleInELSU_0EEESV_EEEEEENSA_6LayoutISE_NSB_IJNSC_ILi0EEESZ_SZ_EEEEENSB_IJNSA_10UnderscoreES12_S12_EEEEENS7_6detail27Sm100ImplicitGemmTileTraitsINSA_20SM90_TMA_LOAD_IM2COLENSA_14ComposedLayoutINSA_7SwizzleILi2ELi4ELi3EEENSA_18smem_ptr_flag_bitsILi8EEENSY_INSB_IJNSC_ILi8EEESH_EEENSB_IJSH_SD_EEEEEEEvEENS16_INSA_13SM90_TMA_LOADENS18_INS19_ILi3ELi4ELi3EEES1C_NSY_INSB_IJSG_S1D_EEENSB_IJSD_SG_EEEEEEEvEEEENS_8epilogue10collective18CollectiveEpilogueINS1R_23Sm100TmaWarpSpecializedILi2ELi2ELi64ELb0ELb0EEEJSJ_NSB_IJNSY_ISG_SD_EENSY_ISH_SD_EEEEESK_NSB_IJNSB_IJlllEEESD_SZ_EEESK_S20_NS1R_6fusion15FusionCallbacksIS1V_NS21_17LinearCombinationISK_fSK_fLNS_15FloatRoundStyleE2EEESJ_S1Y_JEEENSA_5SM1004TMEM4LOAD26SM100_TMEM_LOAD_32dp32b64xES17_S1H_NSA_39AutoVectorizingCopyWithAssumedAlignmentILi128EEENSA_21SM90_TMA_STORE_IM2COLES1H_S2C_S2C_EEEvvEEEEvNT_6ParamsE) ;  /* 0xffffff6802ac7950 */ /* 0x000fea0003c3ffff */
.L_x_157:
[----:B------:R-:W-:-:S00]  /*9550*/  BRA `(.L_x_157) ;  /* 0xfffffffc00fc7947 */ /* 0x000fc0000383ffff */
[----:B------:R-:W-:-:S00]  /*9560*/  NOP ;  /* 0x0000000000007918 */ /* 0x000fc00000000000 */
        /* <DEDUP_REMOVED lines=9> */
.L_x_158:


//--------------------- .nv.global.init           --------------------------
	.section	.nv.global.init,"aw",@progbits
.nv.global.init:
	.type		$str$29,@object
	.size		$str$29,($str$30 - $str$29)
$str$29:
        /*0000*/ 	.byte	0x28, 0x61, 0x64, 0x64, 0x72, 0x65, 0x73, 0x73, 0x20, 0x26, 0x20, 0x6d, 0x61, 0x73, 0x6b, 0x29
        /*0010*/ 	.byte	0x20, 0x3d, 0x3d, 0x20, 0x30, 0x00
	.type		$str$30,@object
	.size		$str$30,($str$28 - $str$30)
$str$30:
        /*0016*/ 	.byte	0x2f, 0x74, 0x6d, 0x70, 0x2f, 0x63, 0x75, 0x74, 0x6c, 0x61, 0x73, 0x73, 0x5f, 0x73, 0x77, 0x65
        /*0026*/ 	.byte	0x65, 0x70, 0x5f, 0x73, 0x72, 0x63, 0x2f, 0x69, 0x6e, 0x63, 0x6c, 0x75, 0x64, 0x65, 0x2f, 0x63
        /*0036*/ 	.byte	0x75, 0x74, 0x65, 0x2f, 0x70, 0x6f, 0x69, 0x6e, 0x74, 0x65, 0x72, 0x5f, 0x66, 0x6c, 0x61, 0x67
        /*0046*/ 	.byte	0x67, 0x65, 0x64, 0x2e, 0x68, 0x70, 0x70, 0x00
	.type		$str$28,@object
	.size		$str$28,($str$27 - $str$28)
$str$28:
        /*004e*/ 	.byte	0x2f, 0x74, 0x6d, 0x70, 0x2f, 0x63, 0x75, 0x74, 0x6c, 0x61, 0x73, 0x73, 0x5f, 0x73, 0x77, 0x65
        /*005e*/ 	.byte	0x65, 0x70, 0x5f, 0x73, 0x72, 0x63, 0x2f, 0x69, 0x6e, 0x63, 0x6c, 0x75, 0x64, 0x65, 0x2f, 0x63
        /*006e*/ 	.byte	0x75, 0x74, 0x65, 0x2f, 0x61, 0x74, 0x6f, 0x6d, 0x2f, 0x63, 0x6f, 0x70, 0x79, 0x5f, 0x74, 0x72
        /*007e*/ 	.byte	0x61, 0x69, 0x74, 0x73, 0x5f, 0x73, 0x6d, 0x31, 0x30, 0x30, 0x2e, 0x68, 0x70, 0x70, 0x00
	.type		$str$27,@object
	.size		$str$27,(__unnamed_1 - $str$27)
$str$27:
        /*008d*/ 	.byte	0x28, 0x28, 0x75, 0x69, 0x6e, 0x74, 0x33, 0x32, 0x5f, 0x74, 0x28, 0x74, 0x68, 0x72, 0x65, 0x61
        /*009d*/ 	.byte	0x64, 0x49, 0x64, 0x78, 0x2e, 0x78, 0x29, 0x20, 0x2f, 0x20, 0x33, 0x32, 0x29, 0x20, 0x25, 0x20
        /*00ad*/ 	.byte	0x34, 0x29, 0x20, 0x3d, 0x3d, 0x20, 0x28, 0x28, 0x28, 0x74, 0x6d, 0x65, 0x6d, 0x5f, 0x61, 0x64
        /*00bd*/ 	.byte	0x64, 0x72, 0x20, 0x3e, 0x3e, 0x20, 0x31, 0x36, 0x29, 0x20, 0x2f, 0x20, 0x33, 0x32, 0x29, 0x20
        /*00cd*/ 	.byte	0x25, 0x20, 0x34, 0x29, 0x00
	.type		__unnamed_1,@object
	.size		__unnamed_1,(__unnamed_2 - __unnamed_1)
__unnamed_1:
        /*00d2*/ 	.byte	0x61, 0x75, 0x74, 0x6f, 0x20, 0x63, 0x75, 0x74, 0x65, 0x3a, 0x3a, 0x61, 0x73, 0x5f, 0x70, 0x6f
        /* <DEDUP_REMOVED lines=24> */
        /*0262*/ 	.byte	0x43, 0x3c, 0x38, 0x31, 0x39, 0x32, 0x3e, 0x3e, 0x3e, 0x3e, 0x5d, 0x00
	.type		__unnamed_2,@object
	.size		__unnamed_2,(.L_2 - __unnamed_2)
__unnamed_2:
        /* <DEDUP_REMOVED lines=42> */
        /*050e*/ 	.byte	0x3e, 0x3e, 0x3e, 0x3e, 0x5d, 0x00
.L_2:


//--------------------- .nv.shared._ZN7cutlass13device_kernelINS_4conv6kernel13ConvUniversalINS1_16ConvProblemShapeILNS1_8OperatorE1ELi2EEENS1_10collective14CollectiveConvINS1_47MainloopSm100TmaUmmaWarpSpecializedImplicitGemmILS5_1ELi12ELi2ELi1ELi2EN4cute5tupleIJNSA_1CILi1EEESD_SD_EEEEENSB_IJNSC_ILi128EEESG_NSB_IJNSC_ILi64EEEEEEEEENS_12float_e4m3_tESK_NSA_8TiledMMAINSA_8MMA_AtomIJNSA_10MMA_TraitsINSA_19SM100_MMA_F8F6F4_SSEJSK_SK_fSG_SG_NSA_17integral_constantINSA_4UMMA5MajorELSR_0EEENSP_ISR_LSR_1EEENSP_INSQ_7ScaleInELSU_0EEESV_EEEEEENSA_6LayoutISE_NSB_IJNSC_ILi0EEESZ_SZ_EEEEENSB_IJNSA_10UnderscoreES12_S12_EEEEENS7_6detail27Sm100ImplicitGemmTileTraitsINSA_20SM90_TMA_LOAD_IM2COLENSA_14ComposedLayoutINSA_7SwizzleILi2ELi4ELi3EEENSA_18smem_ptr_flag_bitsILi8EEENSY_INSB_IJNSC_ILi8EEESH_EEENSB_IJSH_SD_EEEEEEEvEENS16_INSA_13SM90_TMA_LOADENS18_INS19_ILi3ELi4ELi3EEES1C_NSY_INSB_IJSG_S1D_EEENSB_IJSD_SG_EEEEEEEvEEEENS_8epilogue10collective18CollectiveEpilogueINS1R_23Sm100TmaWarpSpecializedILi2ELi2ELi64ELb0ELb0EEEJSJ_NSB_IJNSY_ISG_SD_EENSY_ISH_SD_EEEEESK_NSB_IJNSB_IJlllEEESD_SZ_EEESK_S20_NS1R_6fusion15FusionCallbacksIS1V_NS21_17LinearCombinationISK_fSK_fLNS_15FloatRoundStyleE2EEESJ_S1Y_JEEENSA_5SM1004TMEM4LOAD26SM100_TMEM_LOAD_32dp32b64xES17_S1H_NSA_39AutoVectorizingCopyWithAssumedAlignmentILi128EEENSA_21SM90_TMA_STORE_IM2COLES1H_S2C_S2C_EEEvvEEEEvNT_6ParamsE --------------------------
	.section	.nv.shared._ZN7cutlass13device_kernelINS_4conv6kernel13ConvUniversalINS1_16ConvProblemShapeILNS1_8OperatorE1ELi2EEENS1_10collective14CollectiveConvINS1_47MainloopSm100TmaUmmaWarpSpecializedImplicitGemmILS5_1ELi12ELi2ELi1ELi2EN4cute5tupleIJNSA_1CILi1EEESD_SD_EEEEENSB_IJNSC_ILi128EEESG_NSB_IJNSC_ILi64EEEEEEEEENS_12float_e4m3_tESK_NSA_8TiledMMAINSA_8MMA_AtomIJNSA_10MMA_TraitsINSA_19SM100_MMA_F8F6F4_SSEJSK_SK_fSG_SG_NSA_17integral_constantINSA_4UMMA5MajorELSR_0EEENSP_ISR_LSR_1EEENSP_INSQ_7ScaleInELSU_0EEESV_EEEEEENSA_6LayoutISE_NSB_IJNSC_ILi0EEESZ_SZ_EEEEENSB_IJNSA_10UnderscoreES12_S12_EEEEENS7_6detail27Sm100ImplicitGemmTileTraitsINSA_20SM90_TMA_LOAD_IM2COLENSA_14ComposedLayoutINSA_7SwizzleILi2ELi4ELi3EEENSA_18smem_ptr_flag_bitsILi8EEENSY_INSB_IJNSC_ILi8EEESH_EEENSB_IJSH_SD_EEEEEEEvEENS16_INSA_13SM90_TMA_LOADENS18_INS19_ILi3ELi4ELi3EEES1C_NSY_INSB_IJSG_S1D_EEENSB_IJSD_SG_EEEEEEEvEEEENS_8epilogue10collective18CollectiveEpilogueINS1R_23Sm100TmaWarpSpecializedILi2ELi2ELi64ELb0ELb0EEEJSJ_NSB_IJNSY_ISG_SD_EENSY_ISH_SD_EEEEESK_NSB_IJNSB_IJlllEEESD_SZ_EEESK_S20_NS1R_6fusion15FusionCallbacksIS1V_NS21_17LinearCombinationISK_fSK_fLNS_15FloatRoundStyleE2EEESJ_S1Y_JEEENSA_5SM1004TMEM4LOAD26SM100_TMEM_LOAD_32dp32b64xES17_S1H_NSA_39AutoVectorizingCopyWithAssumedAlignmentILi128EEENSA_21SM90_TMA_STORE_IM2COLES1H_S2C_S2C_EEEvvEEEEvNT_6ParamsE,"aw",@nobits
	.sectionflags	@""
	.align	16
	.zero		1024


//--------------------- .nv.shared.reserved.0     --------------------------
	.section	.nv.shared.reserved.0,"aw",@nobits
	.weak		__nv_reservedSMEM_offset_0_alias
	.size		__nv_reservedSMEM_offset_0_alias, 0, 64
	.other		__nv_reservedSMEM_offset_0_alias,@"STO_CUDA_RESERVED_SHARED STV_DEFAULT"
__nv_reservedSMEM_offset_0_alias:
	.zero		0
.nv.shared.reserved.0:
	.zero		64
	.weak		__nv_reservedSMEM_tcgen05_partition
	.type		__nv_reservedSMEM_tcgen05_partition,@object
	.size		__nv_reservedSMEM_tcgen05_partition,(.L_0 - __nv_reservedSMEM_tcgen05_partition)
__nv_reservedSMEM_tcgen05_partition:
	.zero		32
.L_0:


//--------------------- .nv.global                --------------------------
	.section	.nv.global,"aw",@nobits
.nv.global:
	.type		_ZN39_INTERNAL_e2d6986e_4_k_cu_2a0b9d31_40814cute1_E,@object
	.size		_ZN39_INTERNAL_e2d6986e_4_k_cu_2a0b9d31_40814cute1_E,(_ZN39_INTERNAL_e2d6986e_4_k_cu_2a0b9d31_40814cuda3std3__45__cpo6cbeginE - _ZN39_INTERNAL_e2d6986e_4_k_cu_2a0b9d31_40814cute1_E)
_ZN39_INTERNAL_e2d6986e_4_k_cu_2a0b9d31_40814cute1_E:
	.zero		1
	.type		_ZN39_INTERNAL_e2d6986e_4_k_cu_2a0b9d31_40814cuda3std3__45__cpo6cbeginE,@object
	.size		_ZN39_INTERNAL_e2d6986e_4_k_cu_2a0b9d31_40814cuda3std3__45__cpo6cbeginE,(_ZN39_INTERNAL_e2d6986e_4_k_cu_2a0b9d31_40814cuda3std3__48in_placeE - _ZN39_INTERNAL_e2d6986e_4_k_cu_2a0b9d31_40814cuda3std3__45__cpo6cbeginE)
_ZN39_INTERNAL_e2d6986e_4_k_cu_2a0b9d31_40814cuda3std3__45__cpo6cbeginE:
	.zero		1
	.type		_ZN39_INTERNAL_e2d6986e_4_k_cu_2a0b9d31_40814cuda3std3__48in_placeE,@object
	.size		_ZN39_INTERNAL_e2d6986e_4_k_cu_2a0b9d31_40814cuda3std3__48in_placeE,(_ZN39_INTERNAL_e2d6986e_4_k_cu_2a0b9d31_40814cuda3std6ranges3__45__cpo9iter_moveE - _ZN39_INTERNAL_e2d6986e_4_k_cu_2a0b9d31_40814cuda3std3__48in_placeE)
_ZN39_INTERNAL_e2d6986e_4_k_cu_2a0b9d31_40814cuda3std3__48in_placeE:
	.zero		1
	.type		_ZN39_INTERNAL_e2d6986e_4_k_cu_2a0b9d31_40814cuda3std6ranges3__45__cpo9iter_moveE,@object
	.size		_ZN39_INTERNAL_e2d6986e_4_k_cu_2a0b9d31_40814cuda3std6ranges3__45__cpo9iter_moveE,(_ZN39_INTERNAL_e2d6986e_4_k_cu_2a0b9d31_40814cuda3std3__45__cpo5beginE - _ZN39_INTERNAL_e2d6986e_4_k_cu_2a0b9d31_40814cuda3std6ranges3__45__cpo9iter_moveE)
_ZN39_INTERNAL_e2d6986e_4_k_cu_2a0b9d31_40814cuda3std6ranges3__45__cpo9iter_moveE:
	.zero		1
	.type		_ZN39_INTERNAL_e2d6986e_4_k_cu_2a0b9d31_40814cuda3std3__45__cpo5beginE,@object
	.size		_ZN39_INTERNAL_e2d6986e_4_k_cu_2a0b9d31_40814cuda3std3__45__cpo5beginE,(_ZN39_INTERNAL_e2d6986e_4_k_cu_2a0b9d31_40814cuda3std3__441_GLOBAL__N__e2d6986e_4_k_cu_2a0b9d31_40816ignoreE - _ZN39_INTERNAL_e2d6986e_4_k_cu_2a0b9d31_40814cuda3std3__45__cpo5beginE)
_ZN39_INTERNAL_e2d6986e_4_k_cu_2a0b9d31_40814cuda3std3__45__cpo5beginE:
	.zero		1
	.type		_ZN39_INTERNAL_e2d6986e_4_k_cu_2a0b9d31_40814cuda3std3__441_GLOBAL__N__e2d6986e_4_k_cu_2a0b9d31_40816ignoreE,@object
	.size		_ZN39_INTERNAL_e2d6986e_4_k_cu_2a0b9d31_40814cuda3std3__441_GLOBAL__N__e2d6986e_4_k_cu_2a0b9d31_40816ignoreE,(_ZN39_INTERNAL_e2d6986e_4_k_cu_2a0b9d31_40814cute7productE - _ZN39_INTERNAL_e2d6986e_4_k_cu_2a0b9d31_40814cuda3std3__441_GLOBAL__N__e2d6986e_4_k_cu_2a0b9d31_40816ignoreE)
_ZN39_INTERNAL_e2d6986e_4_k_cu_2a0b9d31_40814cuda3std3__441_GLOBAL__N__e2d6986e_4_k_cu_2a0b9d31_40816ignoreE:
	.zero		1
	.type		_ZN39_INTERNAL_e2d6986e_4_k_cu_2a0b9d31_40814cute7productE,@object
	.size		_ZN39_INTERNAL_e2d6986e_4_k_cu_2a0b9d31_40814cute7productE,(_ZN39_INTERNAL_e2d6986e_4_k_cu_2a0b9d31_40814cuda3std3__45__cpo3endE - _ZN39_INTERNAL_e2d6986e_4_k_cu_2a0b9d31_40814cute7productE)
_ZN39_INTERNAL_e2d6986e_4_k_cu_2a0b9d31_40814cute7productE:
	.zero		1
	.type		_ZN39_INTERNAL_e2d6986e_4_k_cu_2a0b9d31_40814cuda3std3__45__cpo3endE,@object
	.size		_ZN39_INTERNAL_e2d6986e_4_k_cu_2a0b9d31_40814cuda3std3__45__cpo3endE,(_ZN39_INTERNAL_e2d6986e_4_k_cu_2a0b9d31_40814cuda3std3__419piecewise_constructE - _ZN39_INTERNAL_e2d6986e_4_k_cu_2a0b9d31_40814cuda3std3__45__cpo3endE)
_ZN39_INTERNAL_e2d6986e_4_k_cu_2a0b9d31_40814cuda3std3__45__cpo3endE:
	.zero		1
	.type		_ZN39_INTERNAL_e2d6986e_4_k_cu_2a0b9d31_40814cuda3std3__419piecewise_constructE,@object
	.size		_ZN39_INTERNAL_e2d6986e_4_k_cu_2a0b9d31_40814cuda3std3__419piecewise_constructE,(_ZN39_INTERNAL_e2d6986e_4_k_cu_2a0b9d31_40814cuda3std3__45__cpo4cendE - _ZN39_INTERNAL_e2d6986e_4_k_cu_2a0b9d31_40814cuda3std3__419piecewise_constructE)
_ZN39_INTERNAL_e2d6986e_4_k_cu_2a0b9d31_40814cuda3std3__419piecewise_constructE:
	.zero		1
	.type		_ZN39_INTERNAL_e2d6986e_4_k_cu_2a0b9d31_40814cuda3std3__45__cpo4cendE,@object
	.size		_ZN39_INTERNAL_e2d6986e_4_k_cu_2a0b9d31_40814cuda3std3__45__cpo4cendE,(_ZN39_INTERNAL_e2d6986e_4_k_cu_2a0b9d31_40814cuda3std6ranges3__45__cpo4swapE - _ZN39_INTERNAL_e2d6986e_4_k_cu_2a0b9d31_40814cuda3std3__45__cpo4cendE)
_ZN39_INTERNAL_e2d6986e_4_k_cu_2a0b9d31_40814cuda3std3__45__cpo4cendE:
	.zero		1
	.type		_ZN39_INTERNAL_e2d6986e_4_k_cu_2a0b9d31_40814cuda3std6ranges3__45__cpo4swapE,@object
	.size		_ZN39_INTERNAL_e2d6986e_4_k_cu_2a0b9d31_40814cuda3std6ranges3__45__cpo4swapE,(.L_10 - _ZN39_INTERNAL_e2d6986e_4_k_cu_2a0b9d31_40814cuda3std6ranges3__45__cpo4swapE)
_ZN39_INTERNAL_e2d6986e_4_k_cu_2a0b9d31_40814cuda3std6ranges3__45__cpo4swapE:
	.zero		1
.L_10:


//--------------------- .nv.constant0._ZN7cutlass13device_kernelINS_4conv6kernel13ConvUniversalINS1_16ConvProblemShapeILNS1_8OperatorE1ELi2EEENS1_10collective14CollectiveConvINS1_47MainloopSm100TmaUmmaWarpSpecializedImplicitGemmILS5_1ELi12ELi2ELi1ELi2EN4cute5tupleIJNSA_1CILi1EEESD_SD_EEEEENSB_IJNSC_ILi128EEESG_NSB_IJNSC_ILi64EEEEEEEEENS_12float_e4m3_tESK_NSA_8TiledMMAINSA_8MMA_AtomIJNSA_10MMA_TraitsINSA_19SM100_MMA_F8F6F4_SSEJSK_SK_fSG_SG_NSA_17integral_constantINSA_4UMMA5MajorELSR_0EEENSP_ISR_LSR_1EEENSP_INSQ_7ScaleInELSU_0EEESV_EEEEEENSA_6LayoutISE_NSB_IJNSC_ILi0EEESZ_SZ_EEEEENSB_IJNSA_10UnderscoreES12_S12_EEEEENS7_6detail27Sm100ImplicitGemmTileTraitsINSA_20SM90_TMA_LOAD_IM2COLENSA_14ComposedLayoutINSA_7SwizzleILi2ELi4ELi3EEENSA_18smem_ptr_flag_bitsILi8EEENSY_INSB_IJNSC_ILi8EEESH_EEENSB_IJSH_SD_EEEEEEEvEENS16_INSA_13SM90_TMA_LOADENS18_INS19_ILi3ELi4ELi3EEES1C_NSY_INSB_IJSG_S1D_EEENSB_IJSD_SG_EEEEEEEvEEEENS_8epilogue10collective18CollectiveEpilogueINS1R_23Sm100TmaWarpSpecializedILi2ELi2ELi64ELb0ELb0EEEJSJ_NSB_IJNSY_ISG_SD_EENSY_ISH_SD_EEEEESK_NSB_IJNSB_IJlllEEESD_SZ_EEESK_S20_NS1R_6fusion15FusionCallbacksIS1V_NS21_17LinearCombinationISK_fSK_fLNS_15FloatRoundStyleE2EEESJ_S1Y_JEEENSA_5SM1004TMEM4LOAD26SM100_TMEM_LOAD_32dp32b64xES17_S1H_NSA_39AutoVectorizingCopyWithAssumedAlignmentILi128EEENSA_21SM90_TMA_STORE_IM2COLES1H_S2C_S2C_EEEvvEEEEvNT_6ParamsE --------------------------
	.section	.nv.constant0._ZN7cutlass13device_kernelINS_4conv6kernel13ConvUniversalINS1_16ConvProblemShapeILNS1_8OperatorE1ELi2EEENS1_10collective14CollectiveConvINS1_47MainloopSm100TmaUmmaWarpSpecializedImplicitGemmILS5_1ELi12ELi2ELi1ELi2EN4cute5tupleIJNSA_1CILi1EEESD_SD_EEEEENSB_IJNSC_ILi128EEESG_NSB_IJNSC_ILi64EEEEEEEEENS_12float_e4m3_tESK_NSA_8TiledMMAINSA_8MMA_AtomIJNSA_10MMA_TraitsINSA_19SM100_MMA_F8F6F4_SSEJSK_SK_fSG_SG_NSA_17integral_constantINSA_4UMMA5MajorELSR_0EEENSP_ISR_LSR_1EEENSP_INSQ_7ScaleInELSU_0EEESV_EEEEEENSA_6LayoutISE_NSB_IJNSC_ILi0EEESZ_SZ_EEEEENSB_IJNSA_10UnderscoreES12_S12_EEEEENS7_6detail27Sm100ImplicitGemmTileTraitsINSA_20SM90_TMA_LOAD_IM2COLENSA_14ComposedLayoutINSA_7SwizzleILi2ELi4ELi3EEENSA_18smem_ptr_flag_bitsILi8EEENSY_INSB_IJNSC_ILi8EEESH_EEENSB_IJSH_SD_EEEEEEEvEENS16_INSA_13SM90_TMA_LOADENS18_INS19_ILi3ELi4ELi3EEES1C_NSY_INSB_IJSG_S1D_EEENSB_IJSD_SG_EEEEEEEvEEEENS_8epilogue10collective18CollectiveEpilogueINS1R_23Sm100TmaWarpSpecializedILi2ELi2ELi64ELb0ELb0EEEJSJ_NSB_IJNSY_ISG_SD_EENSY_ISH_SD_EEEEESK_NSB_IJNSB_IJlllEEESD_SZ_EEESK_S20_NS1R_6fusion15FusionCallbacksIS1V_NS21_17LinearCombinationISK_fSK_fLNS_15FloatRoundStyleE2EEESJ_S1Y_JEEENSA_5SM1004TMEM4LOAD26SM100_TMEM_LOAD_32dp32b64xES17_S1H_NSA_39AutoVectorizingCopyWithAssumedAlignmentILi128EEENSA_21SM90_TMA_STORE_IM2COLES1H_S2C_S2C_EEEvvEEEEvNT_6ParamsE,"a",@progbits
	.sectionflags	@""
	.align	4
.nv.constant0._ZN7cutlass13device_kernelINS_4conv6kernel13ConvUniversalINS1_16ConvProblemShapeILNS1_8OperatorE1ELi2EEENS1_10collective14CollectiveConvINS1_47MainloopSm100TmaUmmaWarpSpecializedImplicitGemmILS5_1ELi12ELi2ELi1ELi2EN4cute5tupleIJNSA_1CILi1EEESD_SD_EEEEENSB_IJNSC_ILi128EEESG_NSB_IJNSC_ILi64EEEEEEEEENS_12float_e4m3_tESK_NSA_8TiledMMAINSA_8MMA_AtomIJNSA_10MMA_TraitsINSA_19SM100_MMA_F8F6F4_SSEJSK_SK_fSG_SG_NSA_17integral_constantINSA_4UMMA5MajorELSR_0EEENSP_ISR_LSR_1EEENSP_INSQ_7ScaleInELSU_0EEESV_EEEEEENSA_6LayoutISE_NSB_IJNSC_ILi0EEESZ_SZ_EEEEENSB_IJNSA_10UnderscoreES12_S12_EEEEENS7_6detail27Sm100ImplicitGemmTileTraitsINSA_20SM90_TMA_LOAD_IM2COLENSA_14ComposedLayoutINSA_7SwizzleILi2ELi4ELi3EEENSA_18smem_ptr_flag_bitsILi8EEENSY_INSB_IJNSC_ILi8EEESH_EEENSB_IJSH_SD_EEEEEEEvEENS16_INSA_13SM90_TMA_LOADENS18_INS19_ILi3ELi4ELi3EEES1C_NSY_INSB_IJSG_S1D_EEENSB_IJSD_SG_EEEEEEEvEEEENS_8epilogue10collective18CollectiveEpilogueINS1R_23Sm100TmaWarpSpecializedILi2ELi2ELi64ELb0ELb0EEEJSJ_NSB_IJNSY_ISG_SD_EENSY_ISH_SD_EEEEESK_NSB_IJNSB_IJlllEEESD_SZ_EEESK_S20_NS1R_6fusion15FusionCallbacksIS1V_NS21_17LinearCombinationISK_fSK_fLNS_15FloatRoundStyleE2EEESJ_S1Y_JEEENSA_5SM1004TMEM4LOAD26SM100_TMEM_LOAD_32dp32b64xES17_S1H_NSA_39AutoVectorizingCopyWithAssumedAlignmentILi128EEENSA_21SM90_TMA_STORE_IM2COLES1H_S2C_S2C_EEEvvEEEEvNT_6ParamsE:
	.zero		2944


//--------------------- SYMBOLS --------------------------

	.type		.nv.reservedSmem.offset0,@object
	.size		.nv.reservedSmem.offset0,0x4
	.type		.nv.reservedSmem.cap,@object
	.size		.nv.reservedSmem.cap,0x4
	.type		__assertfail,@function
